//
// Generated by NVIDIA NVVM Compiler
//
// Compiler Build ID: CL-36424714
// Cuda compilation tools, release 13.0, V13.0.88
// Based on NVVM 20.0.0
//

.version 9.0
.target sm_100
.address_size 64

	// .globl	_Z11DenseKernelPKdS0_S0_iiiPd

.visible .entry _Z11DenseKernelPKdS0_S0_iiiPd(
	.param .u64 .ptr .align 1 _Z11DenseKernelPKdS0_S0_iiiPd_param_0,
	.param .u64 .ptr .align 1 _Z11DenseKernelPKdS0_S0_iiiPd_param_1,
	.param .u64 .ptr .align 1 _Z11DenseKernelPKdS0_S0_iiiPd_param_2,
	.param .u32 _Z11DenseKernelPKdS0_S0_iiiPd_param_3,
	.param .u32 _Z11DenseKernelPKdS0_S0_iiiPd_param_4,
	.param .u32 _Z11DenseKernelPKdS0_S0_iiiPd_param_5,
	.param .u64 .ptr .align 1 _Z11DenseKernelPKdS0_S0_iiiPd_param_6
)
{
	.reg .pred 	%p<11>;
	.reg .b32 	%r<41>;
	.reg .b64 	%rd<44>;
	.reg .b64 	%fd<61>;

	ld.param.u64 	%rd6, [_Z11DenseKernelPKdS0_S0_iiiPd_param_0];
	ld.param.u64 	%rd7, [_Z11DenseKernelPKdS0_S0_iiiPd_param_1];
	ld.param.u64 	%rd4, [_Z11DenseKernelPKdS0_S0_iiiPd_param_2];
	ld.param.u32 	%r19, [_Z11DenseKernelPKdS0_S0_iiiPd_param_3];
	ld.param.u32 	%r17, [_Z11DenseKernelPKdS0_S0_iiiPd_param_4];
	ld.param.u32 	%r18, [_Z11DenseKernelPKdS0_S0_iiiPd_param_5];
	ld.param.u64 	%rd5, [_Z11DenseKernelPKdS0_S0_iiiPd_param_6];
	cvta.to.global.u64 	%rd1, %rd7;
	cvta.to.global.u64 	%rd2, %rd6;
	mov.u32 	%r20, %ctaid.x;
	mov.u32 	%r21, %ntid.x;
	mov.u32 	%r22, %tid.x;
	mad.lo.s32 	%r1, %r20, %r21, %r22;
	mul.lo.s32 	%r23, %r17, %r19;
	setp.ge.u32 	%p1, %r1, %r23;
	@%p1 bra 	$L__BB0_14;
	cvta.to.global.u64 	%rd8, %rd5;
	rem.u32 	%r2, %r1, %r17;
	mul.wide.u32 	%rd9, %r1, 8;
	add.s64 	%rd3, %rd8, %rd9;
	mov.b64 	%rd10, 0;
	st.global.u64 	[%rd3], %rd10;
	setp.lt.s32 	%p2, %r18, 1;
	mov.f64 	%fd60, 0d0000000000000000;
	@%p2 bra 	$L__BB0_13;
	div.u32 	%r25, %r1, %r17;
	mul.lo.s32 	%r3, %r25, %r18;
	and.b32  	%r4, %r18, 7;
	setp.lt.u32 	%p3, %r18, 8;
	mov.b32 	%r39, 0;
	mov.f64 	%fd60, 0d0000000000000000;
	@%p3 bra 	$L__BB0_5;
	and.b32  	%r39, %r18, 2147483640;
	neg.s32 	%r36, %r39;
	mov.b32 	%r37, 0;
	mov.f64 	%fd60, 0d0000000000000000;
	mul.wide.s32 	%rd15, %r17, 8;
$L__BB0_4:
	.pragma "nounroll";
	add.s32 	%r27, %r37, %r3;
	mul.wide.s32 	%rd11, %r27, 8;
	add.s64 	%rd12, %rd2, %rd11;
	ld.global.f64 	%fd13, [%rd12];
	mad.lo.s32 	%r28, %r37, %r17, %r2;
	mul.wide.s32 	%rd13, %r28, 8;
	add.s64 	%rd14, %rd1, %rd13;
	ld.global.f64 	%fd14, [%rd14];
	fma.rn.f64 	%fd15, %fd13, %fd14, %fd60;
	st.global.f64 	[%rd3], %fd15;
	ld.global.f64 	%fd16, [%rd12+8];
	add.s64 	%rd16, %rd14, %rd15;
	ld.global.f64 	%fd17, [%rd16];
	fma.rn.f64 	%fd18, %fd16, %fd17, %fd15;
	st.global.f64 	[%rd3], %fd18;
	ld.global.f64 	%fd19, [%rd12+16];
	add.s64 	%rd17, %rd16, %rd15;
	ld.global.f64 	%fd20, [%rd17];
	fma.rn.f64 	%fd21, %fd19, %fd20, %fd18;
	st.global.f64 	[%rd3], %fd21;
	ld.global.f64 	%fd22, [%rd12+24];
	add.s64 	%rd18, %rd17, %rd15;
	ld.global.f64 	%fd23, [%rd18];
	fma.rn.f64 	%fd24, %fd22, %fd23, %fd21;
	st.global.f64 	[%rd3], %fd24;
	ld.global.f64 	%fd25, [%rd12+32];
	add.s64 	%rd19, %rd18, %rd15;
	ld.global.f64 	%fd26, [%rd19];
	fma.rn.f64 	%fd27, %fd25, %fd26, %fd24;
	st.global.f64 	[%rd3], %fd27;
	ld.global.f64 	%fd28, [%rd12+40];
	add.s64 	%rd20, %rd19, %rd15;
	ld.global.f64 	%fd29, [%rd20];
	fma.rn.f64 	%fd30, %fd28, %fd29, %fd27;
	st.global.f64 	[%rd3], %fd30;
	ld.global.f64 	%fd31, [%rd12+48];
	add.s64 	%rd21, %rd20, %rd15;
	ld.global.f64 	%fd32, [%rd21];
	fma.rn.f64 	%fd33, %fd31, %fd32, %fd30;
	st.global.f64 	[%rd3], %fd33;
	ld.global.f64 	%fd34, [%rd12+56];
	add.s64 	%rd22, %rd21, %rd15;
	ld.global.f64 	%fd35, [%rd22];
	fma.rn.f64 	%fd60, %fd34, %fd35, %fd33;
	st.global.f64 	[%rd3], %fd60;
	add.s32 	%r37, %r37, 8;
	add.s32 	%r36, %r36, 8;
	setp.ne.s32 	%p4, %r36, 0;
	@%p4 bra 	$L__BB0_4;
$L__BB0_5:
	setp.eq.s32 	%p5, %r4, 0;
	@%p5 bra 	$L__BB0_13;
	and.b32  	%r12, %r18, 3;
	setp.lt.u32 	%p6, %r4, 4;
	@%p6 bra 	$L__BB0_8;
	add.s32 	%r29, %r39, %r3;
	mul.wide.s32 	%rd23, %r29, 8;
	add.s64 	%rd24, %rd2, %rd23;
	ld.global.f64 	%fd36, [%rd24];
	mad.lo.s32 	%r30, %r39, %r17, %r2;
	mul.wide.s32 	%rd25, %r30, 8;
	add.s64 	%rd26, %rd1, %rd25;
	ld.global.f64 	%fd37, [%rd26];
	fma.rn.f64 	%fd38, %fd36, %fd37, %fd60;
	st.global.f64 	[%rd3], %fd38;
	ld.global.f64 	%fd39, [%rd24+8];
	mul.wide.s32 	%rd27, %r17, 8;
	add.s64 	%rd28, %rd26, %rd27;
	ld.global.f64 	%fd40, [%rd28];
	fma.rn.f64 	%fd41, %fd39, %fd40, %fd38;
	st.global.f64 	[%rd3], %fd41;
	ld.global.f64 	%fd42, [%rd24+16];
	add.s64 	%rd29, %rd28, %rd27;
	ld.global.f64 	%fd43, [%rd29];
	fma.rn.f64 	%fd44, %fd42, %fd43, %fd41;
	st.global.f64 	[%rd3], %fd44;
	ld.global.f64 	%fd45, [%rd24+24];
	add.s64 	%rd30, %rd29, %rd27;
	ld.global.f64 	%fd46, [%rd30];
	fma.rn.f64 	%fd60, %fd45, %fd46, %fd44;
	st.global.f64 	[%rd3], %fd60;
	add.s32 	%r39, %r39, 4;
$L__BB0_8:
	setp.eq.s32 	%p7, %r12, 0;
	@%p7 bra 	$L__BB0_13;
	setp.eq.s32 	%p8, %r12, 1;
	@%p8 bra 	$L__BB0_11;
	add.s32 	%r31, %r39, %r3;
	mul.wide.s32 	%rd31, %r31, 8;
	add.s64 	%rd32, %rd2, %rd31;
	ld.global.f64 	%fd47, [%rd32];
	mad.lo.s32 	%r32, %r39, %r17, %r2;
	mul.wide.s32 	%rd33, %r32, 8;
	add.s64 	%rd34, %rd1, %rd33;
	ld.global.f64 	%fd48, [%rd34];
	fma.rn.f64 	%fd49, %fd47, %fd48, %fd60;
	st.global.f64 	[%rd3], %fd49;
	ld.global.f64 	%fd50, [%rd32+8];
	mul.wide.s32 	%rd35, %r17, 8;
	add.s64 	%rd36, %rd34, %rd35;
	ld.global.f64 	%fd51, [%rd36];
	fma.rn.f64 	%fd60, %fd50, %fd51, %fd49;
	st.global.f64 	[%rd3], %fd60;
	add.s32 	%r39, %r39, 2;
$L__BB0_11:
	and.b32  	%r33, %r18, 1;
	setp.eq.b32 	%p9, %r33, 1;
	not.pred 	%p10, %p9;
	@%p10 bra 	$L__BB0_13;
	add.s32 	%r34, %r39, %r3;
	mul.wide.s32 	%rd37, %r34, 8;
	add.s64 	%rd38, %rd2, %rd37;
	ld.global.f64 	%fd52, [%rd38];
	mad.lo.s32 	%r35, %r39, %r17, %r2;
	mul.wide.s32 	%rd39, %r35, 8;
	add.s64 	%rd40, %rd1, %rd39;
	ld.global.f64 	%fd53, [%rd40];
	fma.rn.f64 	%fd60, %fd52, %fd53, %fd60;
	st.global.f64 	[%rd3], %fd60;
$L__BB0_13:
	cvta.to.global.u64 	%rd41, %rd4;
	mul.wide.s32 	%rd42, %r2, 8;
	add.s64 	%rd43, %rd41, %rd42;
	ld.global.f64 	%fd54, [%rd43];
	add.f64 	%fd55, %fd54, %fd60;
	st.global.f64 	[%rd3], %fd55;
$L__BB0_14:
	ret;

}
	// .globl	_Z11InputKernelPKdS0_iiiPd
.visible .entry _Z11InputKernelPKdS0_iiiPd(
	.param .u64 .ptr .align 1 _Z11InputKernelPKdS0_iiiPd_param_0,
	.param .u64 .ptr .align 1 _Z11InputKernelPKdS0_iiiPd_param_1,
	.param .u32 _Z11InputKernelPKdS0_iiiPd_param_2,
	.param .u32 _Z11InputKernelPKdS0_iiiPd_param_3,
	.param .u32 _Z11InputKernelPKdS0_iiiPd_param_4,
	.param .u64 .ptr .align 1 _Z11InputKernelPKdS0_iiiPd_param_5
)
{
	.reg .pred 	%p<11>;
	.reg .b32 	%r<43>;
	.reg .b64 	%rd<28>;
	.reg .b64 	%fd<55>;

	ld.param.u64 	%rd5, [_Z11InputKernelPKdS0_iiiPd_param_0];
	ld.param.u64 	%rd6, [_Z11InputKernelPKdS0_iiiPd_param_1];
	ld.param.u32 	%r17, [_Z11InputKernelPKdS0_iiiPd_param_2];
	ld.param.u32 	%r19, [_Z11InputKernelPKdS0_iiiPd_param_3];
	ld.param.u32 	%r18, [_Z11InputKernelPKdS0_iiiPd_param_4];
	ld.param.u64 	%rd7, [_Z11InputKernelPKdS0_iiiPd_param_5];
	cvta.to.global.u64 	%rd1, %rd5;
	cvta.to.global.u64 	%rd2, %rd6;
	cvta.to.global.u64 	%rd3, %rd7;
	mov.u32 	%r20, %ctaid.x;
	mov.u32 	%r21, %ntid.x;
	mov.u32 	%r22, %tid.x;
	mad.lo.s32 	%r1, %r20, %r21, %r22;
	mul.lo.s32 	%r23, %r19, %r17;
	setp.ge.u32 	%p1, %r1, %r23;
	@%p1 bra 	$L__BB1_13;
	mul.wide.u32 	%rd8, %r1, 8;
	add.s64 	%rd9, %rd3, %rd8;
	mov.b64 	%rd10, 0;
	st.global.u64 	[%rd9], %rd10;
	setp.lt.s32 	%p2, %r18, 1;
	@%p2 bra 	$L__BB1_13;
	div.u32 	%r25, %r1, %r17;
	mul.lo.s32 	%r26, %r25, %r17;
	sub.s32 	%r27, %r1, %r26;
	mul.lo.s32 	%r2, %r27, %r18;
	mul.lo.s32 	%r3, %r25, %r18;
	mul.wide.s32 	%rd11, %r1, 8;
	add.s64 	%rd4, %rd3, %rd11;
	ld.global.f64 	%fd52, [%rd4];
	and.b32  	%r4, %r18, 7;
	setp.lt.u32 	%p3, %r18, 8;
	mov.b32 	%r41, 0;
	@%p3 bra 	$L__BB1_5;
	and.b32  	%r41, %r18, 2147483640;
	neg.s32 	%r38, %r41;
	mov.b32 	%r39, 0;
$L__BB1_4:
	.pragma "nounroll";
	add.s32 	%r29, %r39, %r2;
	mul.wide.s32 	%rd12, %r29, 8;
	add.s64 	%rd13, %rd2, %rd12;
	ld.global.f64 	%fd9, [%rd13];
	add.s32 	%r30, %r39, %r3;
	mul.wide.s32 	%rd14, %r30, 8;
	add.s64 	%rd15, %rd1, %rd14;
	ld.global.f64 	%fd10, [%rd15];
	fma.rn.f64 	%fd11, %fd9, %fd10, %fd52;
	st.global.f64 	[%rd4], %fd11;
	ld.global.f64 	%fd12, [%rd13+8];
	ld.global.f64 	%fd13, [%rd15+8];
	fma.rn.f64 	%fd14, %fd12, %fd13, %fd11;
	st.global.f64 	[%rd4], %fd14;
	ld.global.f64 	%fd15, [%rd13+16];
	ld.global.f64 	%fd16, [%rd15+16];
	fma.rn.f64 	%fd17, %fd15, %fd16, %fd14;
	st.global.f64 	[%rd4], %fd17;
	ld.global.f64 	%fd18, [%rd13+24];
	ld.global.f64 	%fd19, [%rd15+24];
	fma.rn.f64 	%fd20, %fd18, %fd19, %fd17;
	st.global.f64 	[%rd4], %fd20;
	ld.global.f64 	%fd21, [%rd13+32];
	ld.global.f64 	%fd22, [%rd15+32];
	fma.rn.f64 	%fd23, %fd21, %fd22, %fd20;
	st.global.f64 	[%rd4], %fd23;
	ld.global.f64 	%fd24, [%rd13+40];
	ld.global.f64 	%fd25, [%rd15+40];
	fma.rn.f64 	%fd26, %fd24, %fd25, %fd23;
	st.global.f64 	[%rd4], %fd26;
	ld.global.f64 	%fd27, [%rd13+48];
	ld.global.f64 	%fd28, [%rd15+48];
	fma.rn.f64 	%fd29, %fd27, %fd28, %fd26;
	st.global.f64 	[%rd4], %fd29;
	ld.global.f64 	%fd30, [%rd13+56];
	ld.global.f64 	%fd31, [%rd15+56];
	fma.rn.f64 	%fd52, %fd30, %fd31, %fd29;
	st.global.f64 	[%rd4], %fd52;
	add.s32 	%r39, %r39, 8;
	add.s32 	%r38, %r38, 8;
	setp.ne.s32 	%p4, %r38, 0;
	@%p4 bra 	$L__BB1_4;
$L__BB1_5:
	setp.eq.s32 	%p5, %r4, 0;
	@%p5 bra 	$L__BB1_13;
	and.b32  	%r12, %r18, 3;
	setp.lt.u32 	%p6, %r4, 4;
	@%p6 bra 	$L__BB1_8;
	add.s32 	%r31, %r41, %r2;
	mul.wide.s32 	%rd16, %r31, 8;
	add.s64 	%rd17, %rd2, %rd16;
	ld.global.f64 	%fd32, [%rd17];
	add.s32 	%r32, %r41, %r3;
	mul.wide.s32 	%rd18, %r32, 8;
	add.s64 	%rd19, %rd1, %rd18;
	ld.global.f64 	%fd33, [%rd19];
	fma.rn.f64 	%fd34, %fd32, %fd33, %fd52;
	st.global.f64 	[%rd4], %fd34;
	ld.global.f64 	%fd35, [%rd17+8];
	ld.global.f64 	%fd36, [%rd19+8];
	fma.rn.f64 	%fd37, %fd35, %fd36, %fd34;
	st.global.f64 	[%rd4], %fd37;
	ld.global.f64 	%fd38, [%rd17+16];
	ld.global.f64 	%fd39, [%rd19+16];
	fma.rn.f64 	%fd40, %fd38, %fd39, %fd37;
	st.global.f64 	[%rd4], %fd40;
	ld.global.f64 	%fd41, [%rd17+24];
	ld.global.f64 	%fd42, [%rd19+24];
	fma.rn.f64 	%fd52, %fd41, %fd42, %fd40;
	st.global.f64 	[%rd4], %fd52;
	add.s32 	%r41, %r41, 4;
$L__BB1_8:
	setp.eq.s32 	%p7, %r12, 0;
	@%p7 bra 	$L__BB1_13;
	setp.eq.s32 	%p8, %r12, 1;
	@%p8 bra 	$L__BB1_11;
	add.s32 	%r33, %r41, %r2;
	mul.wide.s32 	%rd20, %r33, 8;
	add.s64 	%rd21, %rd2, %rd20;
	ld.global.f64 	%fd43, [%rd21];
	add.s32 	%r34, %r41, %r3;
	mul.wide.s32 	%rd22, %r34, 8;
	add.s64 	%rd23, %rd1, %rd22;
	ld.global.f64 	%fd44, [%rd23];
	fma.rn.f64 	%fd45, %fd43, %fd44, %fd52;
	st.global.f64 	[%rd4], %fd45;
	ld.global.f64 	%fd46, [%rd21+8];
	ld.global.f64 	%fd47, [%rd23+8];
	fma.rn.f64 	%fd52, %fd46, %fd47, %fd45;
	st.global.f64 	[%rd4], %fd52;
	add.s32 	%r41, %r41, 2;
$L__BB1_11:
	and.b32  	%r35, %r18, 1;
	setp.eq.b32 	%p9, %r35, 1;
	not.pred 	%p10, %p9;
	@%p10 bra 	$L__BB1_13;
	add.s32 	%r36, %r41, %r2;
	mul.wide.s32 	%rd24, %r36, 8;
	add.s64 	%rd25, %rd2, %rd24;
	ld.global.f64 	%fd48, [%rd25];
	add.s32 	%r37, %r41, %r3;
	mul.wide.s32 	%rd26, %r37, 8;
	add.s64 	%rd27, %rd1, %rd26;
	ld.global.f64 	%fd49, [%rd27];
	fma.rn.f64 	%fd50, %fd48, %fd49, %fd52;
	st.global.f64 	[%rd4], %fd50;
$L__BB1_13:
	ret;

}
	// .globl	_Z13WeightsKernelPKdS0_iiiPd
.visible .entry _Z13WeightsKernelPKdS0_iiiPd(
	.param .u64 .ptr .align 1 _Z13WeightsKernelPKdS0_iiiPd_param_0,
	.param .u64 .ptr .align 1 _Z13WeightsKernelPKdS0_iiiPd_param_1,
	.param .u32 _Z13WeightsKernelPKdS0_iiiPd_param_2,
	.param .u32 _Z13WeightsKernelPKdS0_iiiPd_param_3,
	.param .u32 _Z13WeightsKernelPKdS0_iiiPd_param_4,
	.param .u64 .ptr .align 1 _Z13WeightsKernelPKdS0_iiiPd_param_5
)
{
	.reg .pred 	%p<11>;
	.reg .b32 	%r<41>;
	.reg .b64 	%rd<54>;
	.reg .b64 	%fd<56>;

	ld.param.u64 	%rd5, [_Z13WeightsKernelPKdS0_iiiPd_param_0];
	ld.param.u64 	%rd6, [_Z13WeightsKernelPKdS0_iiiPd_param_1];
	ld.param.u32 	%r17, [_Z13WeightsKernelPKdS0_iiiPd_param_2];
	ld.param.u32 	%r18, [_Z13WeightsKernelPKdS0_iiiPd_param_3];
	ld.param.u32 	%r19, [_Z13WeightsKernelPKdS0_iiiPd_param_4];
	ld.param.u64 	%rd4, [_Z13WeightsKernelPKdS0_iiiPd_param_5];
	cvta.to.global.u64 	%rd1, %rd5;
	cvta.to.global.u64 	%rd2, %rd6;
	mov.u32 	%r20, %ctaid.x;
	mov.u32 	%r21, %ntid.x;
	mov.u32 	%r22, %tid.x;
	mad.lo.s32 	%r1, %r20, %r21, %r22;
	mul.lo.s32 	%r23, %r19, %r17;
	setp.ge.u32 	%p1, %r1, %r23;
	@%p1 bra 	$L__BB2_13;
	cvta.to.global.u64 	%rd7, %rd4;
	div.u32 	%r3, %r1, %r19;
	mul.lo.s32 	%r24, %r3, %r19;
	sub.s32 	%r2, %r1, %r24;
	mul.wide.u32 	%rd8, %r1, 8;
	add.s64 	%rd3, %rd7, %rd8;
	mov.b64 	%rd9, 0;
	st.global.u64 	[%rd3], %rd9;
	setp.lt.s32 	%p2, %r18, 1;
	@%p2 bra 	$L__BB2_13;
	and.b32  	%r4, %r18, 7;
	setp.lt.u32 	%p3, %r18, 8;
	mov.b32 	%r39, 0;
	mov.f64 	%fd53, 0d0000000000000000;
	@%p3 bra 	$L__BB2_5;
	and.b32  	%r39, %r18, 2147483640;
	neg.s32 	%r36, %r39;
	mov.b32 	%r37, 0;
	mov.f64 	%fd53, 0d0000000000000000;
	mul.wide.s32 	%rd14, %r17, 8;
	mul.wide.s32 	%rd16, %r19, 8;
$L__BB2_4:
	.pragma "nounroll";
	mad.lo.s32 	%r27, %r37, %r17, %r3;
	mul.wide.s32 	%rd10, %r27, 8;
	add.s64 	%rd11, %rd2, %rd10;
	ld.global.f64 	%fd10, [%rd11];
	mad.lo.s32 	%r28, %r37, %r19, %r2;
	mul.wide.s32 	%rd12, %r28, 8;
	add.s64 	%rd13, %rd1, %rd12;
	ld.global.f64 	%fd11, [%rd13];
	fma.rn.f64 	%fd12, %fd10, %fd11, %fd53;
	st.global.f64 	[%rd3], %fd12;
	add.s64 	%rd15, %rd11, %rd14;
	ld.global.f64 	%fd13, [%rd15];
	add.s64 	%rd17, %rd13, %rd16;
	ld.global.f64 	%fd14, [%rd17];
	fma.rn.f64 	%fd15, %fd13, %fd14, %fd12;
	st.global.f64 	[%rd3], %fd15;
	add.s64 	%rd18, %rd15, %rd14;
	ld.global.f64 	%fd16, [%rd18];
	add.s64 	%rd19, %rd17, %rd16;
	ld.global.f64 	%fd17, [%rd19];
	fma.rn.f64 	%fd18, %fd16, %fd17, %fd15;
	st.global.f64 	[%rd3], %fd18;
	add.s64 	%rd20, %rd18, %rd14;
	ld.global.f64 	%fd19, [%rd20];
	add.s64 	%rd21, %rd19, %rd16;
	ld.global.f64 	%fd20, [%rd21];
	fma.rn.f64 	%fd21, %fd19, %fd20, %fd18;
	st.global.f64 	[%rd3], %fd21;
	add.s64 	%rd22, %rd20, %rd14;
	ld.global.f64 	%fd22, [%rd22];
	add.s64 	%rd23, %rd21, %rd16;
	ld.global.f64 	%fd23, [%rd23];
	fma.rn.f64 	%fd24, %fd22, %fd23, %fd21;
	st.global.f64 	[%rd3], %fd24;
	add.s64 	%rd24, %rd22, %rd14;
	ld.global.f64 	%fd25, [%rd24];
	add.s64 	%rd25, %rd23, %rd16;
	ld.global.f64 	%fd26, [%rd25];
	fma.rn.f64 	%fd27, %fd25, %fd26, %fd24;
	st.global.f64 	[%rd3], %fd27;
	add.s64 	%rd26, %rd24, %rd14;
	ld.global.f64 	%fd28, [%rd26];
	add.s64 	%rd27, %rd25, %rd16;
	ld.global.f64 	%fd29, [%rd27];
	fma.rn.f64 	%fd30, %fd28, %fd29, %fd27;
	st.global.f64 	[%rd3], %fd30;
	add.s64 	%rd28, %rd26, %rd14;
	ld.global.f64 	%fd31, [%rd28];
	add.s64 	%rd29, %rd27, %rd16;
	ld.global.f64 	%fd32, [%rd29];
	fma.rn.f64 	%fd53, %fd31, %fd32, %fd30;
	st.global.f64 	[%rd3], %fd53;
	add.s32 	%r37, %r37, 8;
	add.s32 	%r36, %r36, 8;
	setp.ne.s32 	%p4, %r36, 0;
	@%p4 bra 	$L__BB2_4;
$L__BB2_5:
	setp.eq.s32 	%p5, %r4, 0;
	@%p5 bra 	$L__BB2_13;
	and.b32  	%r12, %r18, 3;
	setp.lt.u32 	%p6, %r4, 4;
	@%p6 bra 	$L__BB2_8;
	mad.lo.s32 	%r29, %r39, %r17, %r3;
	mul.wide.s32 	%rd30, %r29, 8;
	add.s64 	%rd31, %rd2, %rd30;
	ld.global.f64 	%fd33, [%rd31];
	mad.lo.s32 	%r30, %r39, %r19, %r2;
	mul.wide.s32 	%rd32, %r30, 8;
	add.s64 	%rd33, %rd1, %rd32;
	ld.global.f64 	%fd34, [%rd33];
	fma.rn.f64 	%fd35, %fd33, %fd34, %fd53;
	st.global.f64 	[%rd3], %fd35;
	mul.wide.s32 	%rd34, %r17, 8;
	add.s64 	%rd35, %rd31, %rd34;
	ld.global.f64 	%fd36, [%rd35];
	mul.wide.s32 	%rd36, %r19, 8;
	add.s64 	%rd37, %rd33, %rd36;
	ld.global.f64 	%fd37, [%rd37];
	fma.rn.f64 	%fd38, %fd36, %fd37, %fd35;
	st.global.f64 	[%rd3], %fd38;
	add.s64 	%rd38, %rd35, %rd34;
	ld.global.f64 	%fd39, [%rd38];
	add.s64 	%rd39, %rd37, %rd36;
	ld.global.f64 	%fd40, [%rd39];
	fma.rn.f64 	%fd41, %fd39, %fd40, %fd38;
	st.global.f64 	[%rd3], %fd41;
	add.s64 	%rd40, %rd38, %rd34;
	ld.global.f64 	%fd42, [%rd40];
	add.s64 	%rd41, %rd39, %rd36;
	ld.global.f64 	%fd43, [%rd41];
	fma.rn.f64 	%fd53, %fd42, %fd43, %fd41;
	st.global.f64 	[%rd3], %fd53;
	add.s32 	%r39, %r39, 4;
$L__BB2_8:
	setp.eq.s32 	%p7, %r12, 0;
	@%p7 bra 	$L__BB2_13;
	setp.eq.s32 	%p8, %r12, 1;
	@%p8 bra 	$L__BB2_11;
	mad.lo.s32 	%r31, %r39, %r17, %r3;
	mul.wide.s32 	%rd42, %r31, 8;
	add.s64 	%rd43, %rd2, %rd42;
	ld.global.f64 	%fd44, [%rd43];
	mad.lo.s32 	%r32, %r39, %r19, %r2;
	mul.wide.s32 	%rd44, %r32, 8;
	add.s64 	%rd45, %rd1, %rd44;
	ld.global.f64 	%fd45, [%rd45];
	fma.rn.f64 	%fd46, %fd44, %fd45, %fd53;
	st.global.f64 	[%rd3], %fd46;
	mul.wide.s32 	%rd46, %r17, 8;
	add.s64 	%rd47, %rd43, %rd46;
	ld.global.f64 	%fd47, [%rd47];
	mul.wide.s32 	%rd48, %r19, 8;
	add.s64 	%rd49, %rd45, %rd48;
	ld.global.f64 	%fd48, [%rd49];
	fma.rn.f64 	%fd53, %fd47, %fd48, %fd46;
	st.global.f64 	[%rd3], %fd53;
	add.s32 	%r39, %r39, 2;
$L__BB2_11:
	and.b32  	%r33, %r18, 1;
	setp.eq.b32 	%p9, %r33, 1;
	not.pred 	%p10, %p9;
	@%p10 bra 	$L__BB2_13;
	mad.lo.s32 	%r34, %r39, %r17, %r3;
	mul.wide.s32 	%rd50, %r34, 8;
	add.s64 	%rd51, %rd2, %rd50;
	ld.global.f64 	%fd49, [%rd51];
	mad.lo.s32 	%r35, %r39, %r19, %r2;
	mul.wide.s32 	%rd52, %r35, 8;
	add.s64 	%rd53, %rd1, %rd52;
	ld.global.f64 	%fd50, [%rd53];
	fma.rn.f64 	%fd51, %fd49, %fd50, %fd53;
	st.global.f64 	[%rd3], %fd51;
$L__BB2_13:
	ret;

}
	// .globl	_Z12BiasesKernelPKdiiiPd
.visible .entry _Z12BiasesKernelPKdiiiPd(
	.param .u64 .ptr .align 1 _Z12BiasesKernelPKdiiiPd_param_0,
	.param .u32 _Z12BiasesKernelPKdiiiPd_param_1,
	.param .u32 _Z12BiasesKernelPKdiiiPd_param_2,
	.param .u32 _Z12BiasesKernelPKdiiiPd_param_3,
	.param .u64 .ptr .align 1 _Z12BiasesKernelPKdiiiPd_param_4
)
{
	.reg .pred 	%p<11>;
	.reg .b32 	%r<38>;
	.reg .b64 	%rd<46>;
	.reg .b64 	%fd<70>;

	ld.param.u64 	%rd4, [_Z12BiasesKernelPKdiiiPd_param_0];
	ld.param.u32 	%r23, [_Z12BiasesKernelPKdiiiPd_param_2];
	ld.param.u32 	%r24, [_Z12BiasesKernelPKdiiiPd_param_3];
	ld.param.u64 	%rd5, [_Z12BiasesKernelPKdiiiPd_param_4];
	cvta.to.global.u64 	%rd1, %rd4;
	cvta.to.global.u64 	%rd2, %rd5;
	mov.u32 	%r25, %ctaid.x;
	mov.u32 	%r26, %ntid.x;
	mov.u32 	%r27, %tid.x;
	mad.lo.s32 	%r1, %r25, %r26, %r27;
	setp.ge.u32 	%p1, %r1, %r24;
	@%p1 bra 	$L__BB3_14;
	mul.wide.s32 	%rd6, %r1, 8;
	add.s64 	%rd7, %rd2, %rd6;
	mov.b64 	%rd8, 0;
	st.global.u64 	[%rd7], %rd8;
	setp.lt.s32 	%p2, %r23, 1;
	@%p2 bra 	$L__BB3_14;
	mul.wide.u32 	%rd9, %r1, 8;
	add.s64 	%rd3, %rd2, %rd9;
	ld.global.f64 	%fd66, [%rd3];
	and.b32  	%r2, %r23, 15;
	setp.lt.u32 	%p3, %r23, 16;
	mov.b32 	%r34, 0;
	@%p3 bra 	$L__BB3_5;
	and.b32  	%r34, %r23, 2147483632;
	neg.s32 	%r32, %r34;
	shl.b32 	%r5, %r24, 4;
	mul.wide.s32 	%rd12, %r24, 8;
	mov.u32 	%r31, %r1;
$L__BB3_4:
	.pragma "nounroll";
	mul.wide.s32 	%rd10, %r31, 8;
	add.s64 	%rd11, %rd1, %rd10;
	ld.global.f64 	%fd11, [%rd11];
	add.f64 	%fd12, %fd11, %fd66;
	st.global.f64 	[%rd3], %fd12;
	add.s64 	%rd13, %rd11, %rd12;
	ld.global.f64 	%fd13, [%rd13];
	add.f64 	%fd14, %fd13, %fd12;
	st.global.f64 	[%rd3], %fd14;
	add.s64 	%rd14, %rd13, %rd12;
	ld.global.f64 	%fd15, [%rd14];
	add.f64 	%fd16, %fd15, %fd14;
	st.global.f64 	[%rd3], %fd16;
	add.s64 	%rd15, %rd14, %rd12;
	ld.global.f64 	%fd17, [%rd15];
	add.f64 	%fd18, %fd17, %fd16;
	st.global.f64 	[%rd3], %fd18;
	add.s64 	%rd16, %rd15, %rd12;
	ld.global.f64 	%fd19, [%rd16];
	add.f64 	%fd20, %fd19, %fd18;
	st.global.f64 	[%rd3], %fd20;
	add.s64 	%rd17, %rd16, %rd12;
	ld.global.f64 	%fd21, [%rd17];
	add.f64 	%fd22, %fd21, %fd20;
	st.global.f64 	[%rd3], %fd22;
	add.s64 	%rd18, %rd17, %rd12;
	ld.global.f64 	%fd23, [%rd18];
	add.f64 	%fd24, %fd23, %fd22;
	st.global.f64 	[%rd3], %fd24;
	add.s64 	%rd19, %rd18, %rd12;
	ld.global.f64 	%fd25, [%rd19];
	add.f64 	%fd26, %fd25, %fd24;
	st.global.f64 	[%rd3], %fd26;
	add.s64 	%rd20, %rd19, %rd12;
	ld.global.f64 	%fd27, [%rd20];
	add.f64 	%fd28, %fd27, %fd26;
	st.global.f64 	[%rd3], %fd28;
	add.s64 	%rd21, %rd20, %rd12;
	ld.global.f64 	%fd29, [%rd21];
	add.f64 	%fd30, %fd29, %fd28;
	st.global.f64 	[%rd3], %fd30;
	add.s64 	%rd22, %rd21, %rd12;
	ld.global.f64 	%fd31, [%rd22];
	add.f64 	%fd32, %fd31, %fd30;
	st.global.f64 	[%rd3], %fd32;
	add.s64 	%rd23, %rd22, %rd12;
	ld.global.f64 	%fd33, [%rd23];
	add.f64 	%fd34, %fd33, %fd32;
	st.global.f64 	[%rd3], %fd34;
	add.s64 	%rd24, %rd23, %rd12;
	ld.global.f64 	%fd35, [%rd24];
	add.f64 	%fd36, %fd35, %fd34;
	st.global.f64 	[%rd3], %fd36;
	add.s64 	%rd25, %rd24, %rd12;
	ld.global.f64 	%fd37, [%rd25];
	add.f64 	%fd38, %fd37, %fd36;
	st.global.f64 	[%rd3], %fd38;
	add.s64 	%rd26, %rd25, %rd12;
	ld.global.f64 	%fd39, [%rd26];
	add.f64 	%fd40, %fd39, %fd38;
	st.global.f64 	[%rd3], %fd40;
	add.s64 	%rd27, %rd26, %rd12;
	ld.global.f64 	%fd41, [%rd27];
	add.f64 	%fd66, %fd41, %fd40;
	st.global.f64 	[%rd3], %fd66;
	add.s32 	%r32, %r32, 16;
	add.s32 	%r31, %r31, %r5;
	setp.ne.s32 	%p4, %r32, 0;
	@%p4 bra 	$L__BB3_4;
$L__BB3_5:
	setp.eq.s32 	%p5, %r2, 0;
	@%p5 bra 	$L__BB3_14;
	and.b32  	%r11, %r23, 7;
	setp.lt.u32 	%p6, %r2, 8;
	@%p6 bra 	$L__BB3_8;
	mad.lo.s32 	%r29, %r34, %r24, %r1;
	mul.wide.s32 	%rd28, %r29, 8;
	add.s64 	%rd29, %rd1, %rd28;
	ld.global.f64 	%fd42, [%rd29];
	add.f64 	%fd43, %fd42, %fd66;
	st.global.f64 	[%rd3], %fd43;
	mul.wide.s32 	%rd30, %r24, 8;
	add.s64 	%rd31, %rd29, %rd30;
	ld.global.f64 	%fd44, [%rd31];
	add.f64 	%fd45, %fd44, %fd43;
	st.global.f64 	[%rd3], %fd45;
	add.s64 	%rd32, %rd31, %rd30;
	ld.global.f64 	%fd46, [%rd32];
	add.f64 	%fd47, %fd46, %fd45;
	st.global.f64 	[%rd3], %fd47;
	add.s64 	%rd33, %rd32, %rd30;
	ld.global.f64 	%fd48, [%rd33];
	add.f64 	%fd49, %fd48, %fd47;
	st.global.f64 	[%rd3], %fd49;
	add.s64 	%rd34, %rd33, %rd30;
	ld.global.f64 	%fd50, [%rd34];
	add.f64 	%fd51, %fd50, %fd49;
	st.global.f64 	[%rd3], %fd51;
	add.s64 	%rd35, %rd34, %rd30;
	ld.global.f64 	%fd52, [%rd35];
	add.f64 	%fd53, %fd52, %fd51;
	st.global.f64 	[%rd3], %fd53;
	add.s64 	%rd36, %rd35, %rd30;
	ld.global.f64 	%fd54, [%rd36];
	add.f64 	%fd55, %fd54, %fd53;
	st.global.f64 	[%rd3], %fd55;
	add.s64 	%rd37, %rd36, %rd30;
	ld.global.f64 	%fd56, [%rd37];
	add.f64 	%fd66, %fd56, %fd55;
	st.global.f64 	[%rd3], %fd66;
	add.s32 	%r34, %r34, 8;
$L__BB3_8:
	setp.eq.s32 	%p7, %r11, 0;
	@%p7 bra 	$L__BB3_14;
	and.b32  	%r14, %r23, 3;
	setp.lt.u32 	%p8, %r11, 4;
	@%p8 bra 	$L__BB3_11;
	mad.lo.s32 	%r30, %r34, %r24, %r1;
	mul.wide.s32 	%rd38, %r30, 8;
	add.s64 	%rd39, %rd1, %rd38;
	ld.global.f64 	%fd57, [%rd39];
	add.f64 	%fd58, %fd57, %fd66;
	st.global.f64 	[%rd3], %fd58;
	mul.wide.s32 	%rd40, %r24, 8;
	add.s64 	%rd41, %rd39, %rd40;
	ld.global.f64 	%fd59, [%rd41];
	add.f64 	%fd60, %fd59, %fd58;
	st.global.f64 	[%rd3], %fd60;
	add.s64 	%rd42, %rd41, %rd40;
	ld.global.f64 	%fd61, [%rd42];
	add.f64 	%fd62, %fd61, %fd60;
	st.global.f64 	[%rd3], %fd62;
	add.s64 	%rd43, %rd42, %rd40;
	ld.global.f64 	%fd63, [%rd43];
	add.f64 	%fd66, %fd63, %fd62;
	st.global.f64 	[%rd3], %fd66;
	add.s32 	%r34, %r34, 4;
$L__BB3_11:
	setp.eq.s32 	%p9, %r14, 0;
	@%p9 bra 	$L__BB3_14;
	mad.lo.s32 	%r37, %r34, %r24, %r1;
	neg.s32 	%r36, %r14;
$L__BB3_13:
	.pragma "nounroll";
	mul.wide.s32 	%rd44, %r37, 8;
	add.s64 	%rd45, %rd1, %rd44;
	ld.global.f64 	%fd64, [%rd45];
	add.f64 	%fd66, %fd64, %fd66;
	st.global.f64 	[%rd3], %fd66;
	add.s32 	%r37, %r37, %r24;
	add.s32 	%r36, %r36, 1;
	setp.ne.s32 	%p10, %r36, 0;
	@%p10 bra 	$L__BB3_13;
$L__BB3_14:
	ret;

}


// ===== COMPILED SASS (sm_100) =====

	.target	sm_100

	.elftype	@"ET_EXEC"


//--------------------- .note.nv.tkinfo           --------------------------
	.section	.note.nv.tkinfo,"",@"SHT_NOTE"
	.sectionflags	@"SHF_NOTE_NV_TKINFO"
	.tkinfo
        /*0018*/ 	.word	0x00000002
        /*0030*/ 	.string	""
        /*0030*/ 	.string	"ptxas"
        /*0030*/ 	.string	"Cuda compilation tools, release 13.0, V13.0.88"
        /*0030*/ 	.string	"Build cuda_13.0.r13.0/compiler.36424714_0"
        /*0030*/ 	.string	"-arch sm_100 -m 64 "



//--------------------- .note.nv.cuinfo           --------------------------
	.section	.note.nv.cuinfo,"",@"SHT_NOTE"
	.sectionflags	@"SHF_NOTE_NV_CUINFO"
        /*0018*/ 	.short	0x0002
        /*001a*/ 	.short	0x0064
        /*001c*/ 	.short	0x0082
	.zero		2


//--------------------- .nv.info                  --------------------------
	.section	.nv.info,"",@"SHT_CUDA_INFO"
	.align	4


	//----- nvinfo : EIATTR_REGCOUNT
	.align		4
        /*0000*/ 	.byte	0x04, 0x2f
        /*0002*/ 	.short	(.L_1 - .L_0)
	.align		4
.L_0:
        /*0004*/ 	.word	index@(_Z11DenseKernelPKdS0_S0_iiiPd)
        /*0008*/ 	.word	0x0000001c


	//----- nvinfo : EIATTR_FRAME_SIZE
	.align		4
.L_1:
        /*000c*/ 	.byte	0x04, 0x11
        /*000e*/ 	.short	(.L_3 - .L_2)
	.align		4
.L_2:
        /*0010*/ 	.word	index@(_Z11DenseKernelPKdS0_S0_iiiPd)
        /*0014*/ 	.word	0x00000000


	//----- nvinfo : EIATTR_REGCOUNT
	.align		4
.L_3:
        /*0018*/ 	.byte	0x04, 0x2f
        /*001a*/ 	.short	(.L_5 - .L_4)
	.align		4
.L_4:
        /*001c*/ 	.word	index@(_Z11InputKernelPKdS0_iiiPd)
        /*0020*/ 	.word	0x0000001a


	//----- nvinfo : EIATTR_FRAME_SIZE
	.align		4
.L_5:
        /*0024*/ 	.byte	0x04, 0x11
        /*0026*/ 	.short	(.L_7 - .L_6)
	.align		4
.L_6:
        /*0028*/ 	.word	index@(_Z11InputKernelPKdS0_iiiPd)
        /*002c*/ 	.word	0x00000000


	//----- nvinfo : EIATTR_REGCOUNT
	.align		4
.L_7:
        /*0030*/ 	.byte	0x04, 0x2f
        /*0032*/ 	.short	(.L_9 - .L_8)
	.align		4
.L_8:
        /*0034*/ 	.word	index@(_Z13WeightsKernelPKdS0_iiiPd)
        /*0038*/ 	.word	0x00000020


	//----- nvinfo : EIATTR_FRAME_SIZE
	.align		4
.L_9:
        /*003c*/ 	.byte	0x04, 0x11
        /*003e*/ 	.short	(.L_11 - .L_10)
	.align		4
.L_10:
        /*0040*/ 	.word	index@(_Z13WeightsKernelPKdS0_iiiPd)
        /*0044*/ 	.word	0x00000000


	//----- nvinfo : EIATTR_REGCOUNT
	.align		4
.L_11:
        /*0048*/ 	.byte	0x04, 0x2f
        /*004a*/ 	.short	(.L_13 - .L_12)
	.align		4
.L_12:
        /*004c*/ 	.word	index@(_Z12BiasesKernelPKdiiiPd)
        /*0050*/ 	.word	0x0000001c


	//----- nvinfo : EIATTR_FRAME_SIZE
	.align		4
.L_13:
        /*0054*/ 	.byte	0x04, 0x11
        /*0056*/ 	.short	(.L_15 - .L_14)
	.align		4
.L_14:
        /*0058*/ 	.word	index@(_Z12BiasesKernelPKdiiiPd)
        /*005c*/ 	.word	0x00000000


	//----- nvinfo : EIATTR_MIN_STACK_SIZE
	.align		4
.L_15:
        /*0060*/ 	.byte	0x04, 0x12
        /*0062*/ 	.short	(.L_17 - .L_16)
	.align		4
.L_16:
        /*0064*/ 	.word	index@(_Z12BiasesKernelPKdiiiPd)
        /*0068*/ 	.word	0x00000000


	//----- nvinfo : EIATTR_MIN_STACK_SIZE
	.align		4
.L_17:
        /*006c*/ 	.byte	0x04, 0x12
        /*006e*/ 	.short	(.L_19 - .L_18)
	.align		4
.L_18:
        /*0070*/ 	.word	index@(_Z13WeightsKernelPKdS0_iiiPd)
        /*0074*/ 	.word	0x00000000


	//----- nvinfo : EIATTR_MIN_STACK_SIZE
	.align		4
.L_19:
        /*0078*/ 	.byte	0x04, 0x12
        /*007a*/ 	.short	(.L_21 - .L_20)
	.align		4
.L_20:
        /*007c*/ 	.word	index@(_Z11InputKernelPKdS0_iiiPd)
        /*0080*/ 	.word	0x00000000


	//----- nvinfo : EIATTR_MIN_STACK_SIZE
	.align		4
.L_21:
        /*0084*/ 	.byte	0x04, 0x12
        /*0086*/ 	.short	(.L_23 - .L_22)
	.align		4
.L_22:
        /*0088*/ 	.word	index@(_Z11DenseKernelPKdS0_S0_iiiPd)
        /*008c*/ 	.word	0x00000000
.L_23:


//--------------------- .nv.compat                --------------------------
	.section	.nv.compat,"",@"SHT_CUDA_COMPAT_INFO"
	.align	4
        /*0000*/ 	.byte	0x02, 0x09, 0x00, 0x00, 0x02, 0x02, 0x01, 0x00, 0x02, 0x05, 0x05, 0x00, 0x03, 0x07, 0x01, 0x01
        /*0010*/ 	.byte	0x02, 0x03, 0x00, 0x00, 0x02, 0x06, 0x01, 0x00, 0x04, 0x0b, 0x08, 0x00, 0x01, 0x00, 0x00, 0x00
        /*0020*/ 	.byte	0x00, 0x00, 0x00, 0x00


//--------------------- .nv.info._Z12BiasesKernelPKdiiiPd --------------------------
	.section	.nv.info._Z12BiasesKernelPKdiiiPd,"",@"SHT_CUDA_INFO"
	.sectionflags	@""
	.align	4


	//----- nvinfo : EIATTR_CUDA_API_VERSION
	.align		4
        /*0000*/ 	.byte	0x04, 0x37
        /*0002*/ 	.short	(.L_25 - .L_24)
.L_24:
        /*0004*/ 	.word	0x00000082


	//----- nvinfo : EIATTR_KPARAM_INFO
	.align		4
.L_25:
        /*0008*/ 	.byte	0x04, 0x17
        /*000a*/ 	.short	(.L_27 - .L_26)
.L_26:
        /*000c*/ 	.word	0x00000000
        /*0010*/ 	.short	0x0004
        /*0012*/ 	.short	0x0018
        /*0014*/ 	.byte	0x00, 0xf5, 0x21, 0x00


	//----- nvinfo : EIATTR_KPARAM_INFO
	.align		4
.L_27:
        /*0018*/ 	.byte	0x04, 0x17
        /*001a*/ 	.short	(.L_29 - .L_28)
.L_28:
        /*001c*/ 	.word	0x00000000
        /*0020*/ 	.short	0x0003
        /*0022*/ 	.short	0x0010
        /*0024*/ 	.byte	0x00, 0xf0, 0x11, 0x00


	//----- nvinfo : EIATTR_KPARAM_INFO
	.align		4
.L_29:
        /*0028*/ 	.byte	0x04, 0x17
        /*002a*/ 	.short	(.L_31 - .L_30)
.L_30:
        /*002c*/ 	.word	0x00000000
        /*0030*/ 	.short	0x0002
        /*0032*/ 	.short	0x000c
        /*0034*/ 	.byte	0x00, 0xf0, 0x11, 0x00


	//----- nvinfo : EIATTR_KPARAM_INFO
	.align		4
.L_31:
        /*0038*/ 	.byte	0x04, 0x17
        /*003a*/ 	.short	(.L_33 - .L_32)
.L_32:
        /*003c*/ 	.word	0x00000000
        /*0040*/ 	.short	0x0001
        /*0042*/ 	.short	0x0008
        /*0044*/ 	.byte	0x00, 0xf0, 0x11, 0x00


	//----- nvinfo : EIATTR_KPARAM_INFO
	.align		4
.L_33:
        /*0048*/ 	.byte	0x04, 0x17
        /*004a*/ 	.short	(.L_35 - .L_34)
.L_34:
        /*004c*/ 	.word	0x00000000
        /*0050*/ 	.short	0x0000
        /*0052*/ 	.short	0x0000
        /*0054*/ 	.byte	0x00, 0xf5, 0x21, 0x00


	//----- nvinfo : EIATTR_SPARSE_MMA_MASK
	.align		4
.L_35:
        /*0058*/ 	.byte	0x03, 0x50
        /*005a*/ 	.short	0x0000


	//----- nvinfo : EIATTR_MAXREG_COUNT
	.align		4
        /*005c*/ 	.byte	0x03, 0x1b
        /*005e*/ 	.short	0x00ff


	//----- nvinfo : EIATTR_MERCURY_ISA_VERSION
	.align		4
        /*0060*/ 	.byte	0x03, 0x5f
        /*0062*/ 	.short	0x0101


	//----- nvinfo : EIATTR_VRC_CTA_INIT_COUNT
	.align		4
        /*0064*/ 	.byte	0x02, 0x4a
	.zero		1
	.zero		1


	//----- nvinfo : EIATTR_EXIT_INSTR_OFFSETS
	.align		4
        /*0068*/ 	.byte	0x04, 0x1c
        /*006a*/ 	.short	(.L_37 - .L_36)


	//   ....[0]....
.L_36:
        /*006c*/ 	.word	0x00000070


	//   ....[1]....
        /*0070*/ 	.word	0x000000e0


	//   ....[2]....
        /*0074*/ 	.word	0x000005e0


	//   ....[3]....
        /*0078*/ 	.word	0x00000860


	//   ....[4]....
        /*007c*/ 	.word	0x000009e0


	//   ....[5]....
        /*0080*/ 	.word	0x00000aa0


	//----- nvinfo : EIATTR_CBANK_PARAM_SIZE
	.align		4
.L_37:
        /*0084*/ 	.byte	0x03, 0x19
        /*0086*/ 	.short	0x0020


	//----- nvinfo : EIATTR_PARAM_CBANK
	.align		4
        /*0088*/ 	.byte	0x04, 0x0a
        /*008a*/ 	.short	(.L_39 - .L_38)
	.align		4
.L_38:
        /*008c*/ 	.word	index@(.nv.constant0._Z12BiasesKernelPKdiiiPd)
        /*0090*/ 	.short	0x0380
        /*0092*/ 	.short	0x0020


	//----- nvinfo : EIATTR_SW_WAR
	.align		4
.L_39:
        /*0094*/ 	.byte	0x04, 0x36
        /*0096*/ 	.short	(.L_41 - .L_40)
.L_40:
        /*0098*/ 	.word	0x00000008
.L_41:


//--------------------- .nv.info._Z13WeightsKernelPKdS0_iiiPd --------------------------
	.section	.nv.info._Z13WeightsKernelPKdS0_iiiPd,"",@"SHT_CUDA_INFO"
	.sectionflags	@""
	.align	4


	//----- nvinfo : EIATTR_CUDA_API_VERSION
	.align		4
        /*0000*/ 	.byte	0x04, 0x37
        /*0002*/ 	.short	(.L_43 - .L_42)
.L_42:
        /*0004*/ 	.word	0x00000082


	//----- nvinfo : EIATTR_KPARAM_INFO
	.align		4
.L_43:
        /*0008*/ 	.byte	0x04, 0x17
        /*000a*/ 	.short	(.L_45 - .L_44)
.L_44:
        /*000c*/ 	.word	0x00000000
        /*0010*/ 	.short	0x0005
        /*0012*/ 	.short	0x0020
        /*0014*/ 	.byte	0x00, 0xf5, 0x21, 0x00


	//----- nvinfo : EIATTR_KPARAM_INFO
	.align		4
.L_45:
        /*0018*/ 	.byte	0x04, 0x17
        /*001a*/ 	.short	(.L_47 - .L_46)
.L_46:
        /*001c*/ 	.word	0x00000000
        /*0020*/ 	.short	0x0004
        /*0022*/ 	.short	0x0018
        /*0024*/ 	.byte	0x00, 0xf0, 0x11, 0x00


	//----- nvinfo : EIATTR_KPARAM_INFO
	.align		4
.L_47:
        /*0028*/ 	.byte	0x04, 0x17
        /*002a*/ 	.short	(.L_49 - .L_48)
.L_48:
        /*002c*/ 	.word	0x00000000
        /*0030*/ 	.short	0x0003
        /*0032*/ 	.short	0x0014
        /*0034*/ 	.byte	0x00, 0xf0, 0x11, 0x00


	//----- nvinfo : EIATTR_KPARAM_INFO
	.align		4
.L_49:
        /*0038*/ 	.byte	0x04, 0x17
        /*003a*/ 	.short	(.L_51 - .L_50)
.L_50:
        /*003c*/ 	.word	0x00000000
        /*0040*/ 	.short	0x0002
        /*0042*/ 	.short	0x0010
        /*0044*/ 	.byte	0x00, 0xf0, 0x11, 0x00


	//----- nvinfo : EIATTR_KPARAM_INFO
	.align		4
.L_51:
        /*0048*/ 	.byte	0x04, 0x17
        /*004a*/ 	.short	(.L_53 - .L_52)
.L_52:
        /*004c*/ 	.word	0x00000000
        /*0050*/ 	.short	0x0001
        /*0052*/ 	.short	0x0008
        /*0054*/ 	.byte	0x00, 0xf5, 0x21, 0x00


	//----- nvinfo : EIATTR_KPARAM_INFO
	.align		4
.L_53:
        /*0058*/ 	.byte	0x04, 0x17
        /*005a*/ 	.short	(.L_55 - .L_54)
.L_54:
        /*005c*/ 	.word	0x00000000
        /*0060*/ 	.short	0x0000
        /*0062*/ 	.short	0x0000
        /*0064*/ 	.byte	0x00, 0xf5, 0x21, 0x00


	//----- nvinfo : EIATTR_SPARSE_MMA_MASK
	.align		4
.L_55:
        /*0068*/ 	.byte	0x03, 0x50
        /*006a*/ 	.short	0x0000


	//----- nvinfo : EIATTR_MAXREG_COUNT
	.align		4
        /*006c*/ 	.byte	0x03, 0x1b
        /*006e*/ 	.short	0x00ff


	//----- nvinfo : EIATTR_MERCURY_ISA_VERSION
	.align		4
        /*0070*/ 	.byte	0x03, 0x5f
        /*0072*/ 	.short	0x0101


	//----- nvinfo : EIATTR_VRC_CTA_INIT_COUNT
	.align		4
        /*0074*/ 	.byte	0x02, 0x4a
	.zero		1
	.zero		1


	//----- nvinfo : EIATTR_EXIT_INSTR_OFFSETS
	.align		4
        /*0078*/ 	.byte	0x04, 0x1c
        /*007a*/ 	.short	(.L_57 - .L_56)


	//   ....[0]....
.L_56:
        /*007c*/ 	.word	0x00000090


	//   ....[1]....
        /*0080*/ 	.word	0x00000210


	//   ....[2]....
        /*0084*/ 	.word	0x00000670


	//   ....[3]....
        /*0088*/ 	.word	0x00000890


	//   ....[4]....
        /*008c*/ 	.word	0x000009f0


	//   ....[5]....
        /*0090*/ 	.word	0x00000aa0


	//----- nvinfo : EIATTR_CBANK_PARAM_SIZE
	.align		4
.L_57:
        /*0094*/ 	.byte	0x03, 0x19
        /*0096*/ 	.short	0x0028


	//----- nvinfo : EIATTR_PARAM_CBANK
	.align		4
        /*0098*/ 	.byte	0x04, 0x0a
        /*009a*/ 	.short	(.L_59 - .L_58)
	.align		4
.L_58:
        /*009c*/ 	.word	index@(.nv.constant0._Z13WeightsKernelPKdS0_iiiPd)
        /*00a0*/ 	.short	0x0380
        /*00a2*/ 	.short	0x0028


	//----- nvinfo : EIATTR_SW_WAR
	.align		4
.L_59:
        /*00a4*/ 	.byte	0x04, 0x36
        /*00a6*/ 	.short	(.L_61 - .L_60)
.L_60:
        /*00a8*/ 	.word	0x00000008
.L_61:


//--------------------- .nv.info._Z11InputKernelPKdS0_iiiPd --------------------------
	.section	.nv.info._Z11InputKernelPKdS0_iiiPd,"",@"SHT_CUDA_INFO"
	.sectionflags	@""
	.align	4


	//----- nvinfo : EIATTR_CUDA_API_VERSION
	.align		4
        /*0000*/ 	.byte	0x04, 0x37
        /*0002*/ 	.short	(.L_63 - .L_62)
.L_62:
        /*0004*/ 	.word	0x00000082


	//----- nvinfo : EIATTR_KPARAM_INFO
	.align		4
.L_63:
        /*0008*/ 	.byte	0x04, 0x17
        /*000a*/ 	.short	(.L_65 - .L_64)
.L_64:
        /*000c*/ 	.word	0x00000000
        /*0010*/ 	.short	0x0005
        /*0012*/ 	.short	0x0020
        /*0014*/ 	.byte	0x00, 0xf5, 0x21, 0x00


	//----- nvinfo : EIATTR_KPARAM_INFO
	.align		4
.L_65:
        /*0018*/ 	.byte	0x04, 0x17
        /*001a*/ 	.short	(.L_67 - .L_66)
.L_66:
        /*001c*/ 	.word	0x00000000
        /*0020*/ 	.short	0x0004
        /*0022*/ 	.short	0x0018
        /*0024*/ 	.byte	0x00, 0xf0, 0x11, 0x00


	//----- nvinfo : EIATTR_KPARAM_INFO
	.align		4
.L_67:
        /*0028*/ 	.byte	0x04, 0x17
        /*002a*/ 	.short	(.L_69 - .L_68)
.L_68:
        /*002c*/ 	.word	0x00000000
        /*0030*/ 	.short	0x0003
        /*0032*/ 	.short	0x0014
        /*0034*/ 	.byte	0x00, 0xf0, 0x11, 0x00


	//----- nvinfo : EIATTR_KPARAM_INFO
	.align		4
.L_69:
        /*0038*/ 	.byte	0x04, 0x17
        /*003a*/ 	.short	(.L_71 - .L_70)
.L_70:
        /*003c*/ 	.word	0x00000000
        /*0040*/ 	.short	0x0002
        /*0042*/ 	.short	0x0010
        /*0044*/ 	.byte	0x00, 0xf0, 0x11, 0x00


	//----- nvinfo : EIATTR_KPARAM_INFO
	.align		4
.L_71:
        /*0048*/ 	.byte	0x04, 0x17
        /*004a*/ 	.short	(.L_73 - .L_72)
.L_72:
        /*004c*/ 	.word	0x00000000
        /*0050*/ 	.short	0x0001
        /*0052*/ 	.short	0x0008
        /*0054*/ 	.byte	0x00, 0xf5, 0x21, 0x00


	//----- nvinfo : EIATTR_KPARAM_INFO
	.align		4
.L_73:
        /*0058*/ 	.byte	0x04, 0x17
        /*005a*/ 	.short	(.L_75 - .L_74)
.L_74:
        /*005c*/ 	.word	0x00000000
        /*0060*/ 	.short	0x0000
        /*0062*/ 	.short	0x0000
        /*0064*/ 	.byte	0x00, 0xf5, 0x21, 0x00


	//----- nvinfo : EIATTR_SPARSE_MMA_MASK
	.align		4
.L_75:
        /*0068*/ 	.byte	0x03, 0x50
        /*006a*/ 	.short	0x0000


	//----- nvinfo : EIATTR_MAXREG_COUNT
	.align		4
        /*006c*/ 	.byte	0x03, 0x1b
        /*006e*/ 	.short	0x00ff


	//----- nvinfo : EIATTR_MERCURY_ISA_VERSION
	.align		4
        /*0070*/ 	.byte	0x03, 0x5f
        /*0072*/ 	.short	0x0101


	//----- nvinfo : EIATTR_VRC_CTA_INIT_COUNT
	.align		4
        /*0074*/ 	.byte	0x02, 0x4a
	.zero		1
	.zero		1


	//----- nvinfo : EIATTR_EXIT_INSTR_OFFSETS
	.align		4
        /*0078*/ 	.byte	0x04, 0x1c
        /*007a*/ 	.short	(.L_77 - .L_76)


	//   ....[0]....
.L_76:
        /*007c*/ 	.word	0x00000080


	//   ....[1]....
        /*0080*/ 	.word	0x000000f0


	//   ....[2]....
        /*0084*/ 	.word	0x00000580


	//   ....[3]....
        /*0088*/ 	.word	0x00000740


	//   ....[4]....
        /*008c*/ 	.word	0x00000880


	//   ....[5]....
        /*0090*/ 	.word	0x00000930


	//----- nvinfo : EIATTR_CBANK_PARAM_SIZE
	.align		4
.L_77:
        /*0094*/ 	.byte	0x03, 0x19
        /*0096*/ 	.short	0x0028


	//----- nvinfo : EIATTR_PARAM_CBANK
	.align		4
        /*0098*/ 	.byte	0x04, 0x0a
        /*009a*/ 	.short	(.L_79 - .L_78)
	.align		4
.L_78:
        /*009c*/ 	.word	index@(.nv.constant0._Z11InputKernelPKdS0_iiiPd)
        /*00a0*/ 	.short	0x0380
        /*00a2*/ 	.short	0x0028


	//----- nvinfo : EIATTR_SW_WAR
	.align		4
.L_79:
        /*00a4*/ 	.byte	0x04, 0x36
        /*00a6*/ 	.short	(.L_81 - .L_80)
.L_80:
        /*00a8*/ 	.word	0x00000008
.L_81:


//--------------------- .nv.info._Z11DenseKernelPKdS0_S0_iiiPd --------------------------
	.section	.nv.info._Z11DenseKernelPKdS0_S0_iiiPd,"",@"SHT_CUDA_INFO"
	.sectionflags	@""
	.align	4


	//----- nvinfo : EIATTR_CUDA_API_VERSION
	.align		4
        /*0000*/ 	.byte	0x04, 0x37
        /*0002*/ 	.short	(.L_83 - .L_82)
.L_82:
        /*0004*/ 	.word	0x00000082


	//----- nvinfo : EIATTR_KPARAM_INFO
	.align		4
.L_83:
        /*0008*/ 	.byte	0x04, 0x17
        /*000a*/ 	.short	(.L_85 - .L_84)
.L_84:
        /*000c*/ 	.word	0x00000000
        /*0010*/ 	.short	0x0006
        /*0012*/ 	.short	0x0028
        /*0014*/ 	.byte	0x00, 0xf5, 0x21, 0x00


	//----- nvinfo : EIATTR_KPARAM_INFO
	.align		4
.L_85:
        /*0018*/ 	.byte	0x04, 0x17
        /*001a*/ 	.short	(.L_87 - .L_86)
.L_86:
        /*001c*/ 	.word	0x00000000
        /*0020*/ 	.short	0x0005
        /*0022*/ 	.short	0x0020
        /*0024*/ 	.byte	0x00, 0xf0, 0x11, 0x00


	//----- nvinfo : EIATTR_KPARAM_INFO
	.align		4
.L_87:
        /*0028*/ 	.byte	0x04, 0x17
        /*002a*/ 	.short	(.L_89 - .L_88)
.L_88:
        /*002c*/ 	.word	0x00000000
        /*0030*/ 	.short	0x0004
        /*0032*/ 	.short	0x001c
        /*0034*/ 	.byte	0x00, 0xf0, 0x11, 0x00


	//----- nvinfo : EIATTR_KPARAM_INFO
	.align		4
.L_89:
        /*0038*/ 	.byte	0x04, 0x17
        /*003a*/ 	.short	(.L_91 - .L_90)
.L_90:
        /*003c*/ 	.word	0x00000000
        /*0040*/ 	.short	0x0003
        /*0042*/ 	.short	0x0018
        /*0044*/ 	.byte	0x00, 0xf0, 0x11, 0x00


	//----- nvinfo : EIATTR_KPARAM_INFO
	.align		4
.L_91:
        /*0048*/ 	.byte	0x04, 0x17
        /*004a*/ 	.short	(.L_93 - .L_92)
.L_92:
        /*004c*/ 	.word	0x00000000
        /*0050*/ 	.short	0x0002
        /*0052*/ 	.short	0x0010
        /*0054*/ 	.byte	0x00, 0xf5, 0x21, 0x00


	//----- nvinfo : EIATTR_KPARAM_INFO
	.align		4
.L_93:
        /*0058*/ 	.byte	0x04, 0x17
        /*005a*/ 	.short	(.L_95 - .L_94)
.L_94:
        /*005c*/ 	.word	0x00000000
        /*0060*/ 	.short	0x0001
        /*0062*/ 	.short	0x0008
        /*0064*/ 	.byte	0x00, 0xf5, 0x21, 0x00


	//----- nvinfo : EIATTR_KPARAM_INFO
	.align		4
.L_95:
        /*0068*/ 	.byte	0x04, 0x17
        /*006a*/ 	.short	(.L_97 - .L_96)
.L_96:
        /*006c*/ 	.word	0x00000000
        /*0070*/ 	.short	0x0000
        /*0072*/ 	.short	0x0000
        /*0074*/ 	.byte	0x00, 0xf5, 0x21, 0x00


	//----- nvinfo : EIATTR_SPARSE_MMA_MASK
	.align		4
.L_97:
        /*0078*/ 	.byte	0x03, 0x50
        /*007a*/ 	.short	0x0000


	//----- nvinfo : EIATTR_MAXREG_COUNT
	.align		4
        /*007c*/ 	.byte	0x03, 0x1b
        /*007e*/ 	.short	0x00ff


	//----- nvinfo : EIATTR_MERCURY_ISA_VERSION
	.align		4
        /*0080*/ 	.byte	0x03, 0x5f
        /*0082*/ 	.short	0x0101


	//----- nvinfo : EIATTR_VRC_CTA_INIT_COUNT
	.align		4
        /*0084*/ 	.byte	0x02, 0x4a
	.zero		1
	.zero		1


	//----- nvinfo : EIATTR_EXIT_INSTR_OFFSETS
	.align		4
        /*0088*/ 	.byte	0x04, 0x1c
        /*008a*/ 	.short	(.L_99 - .L_98)


	//   ....[0]....
.L_98:
        /*008c*/ 	.word	0x00000080


	//   ....[1]....
        /*0090*/ 	.word	0x00000a30


	//----- nvinfo : EIATTR_CBANK_PARAM_SIZE
	.align		4
.L_99:
        /*0094*/ 	.byte	0x03, 0x19
        /*0096*/ 	.short	0x0030


	//----- nvinfo : EIATTR_PARAM_CBANK
	.align		4
        /*0098*/ 	.byte	0x04, 0x0a
        /*009a*/ 	.short	(.L_101 - .L_100)
	.align		4
.L_100:
        /*009c*/ 	.word	index@(.nv.constant0._Z11DenseKernelPKdS0_S0_iiiPd)
        /*00a0*/ 	.short	0x0380
        /*00a2*/ 	.short	0x0030


	//----- nvinfo : EIATTR_SW_WAR
	.align		4
.L_101:
        /*00a4*/ 	.byte	0x04, 0x36
        /*00a6*/ 	.short	(.L_103 - .L_102)
.L_102:
        /*00a8*/ 	.word	0x00000008
.L_103:


//--------------------- .nv.callgraph             --------------------------
	.section	.nv.callgraph,"",@"SHT_CUDA_CALLGRAPH"
	.align	4
	.sectionentsize	8
	.align		4
        /*0000*/ 	.word	0x00000000
	.align		4
        /*0004*/ 	.word	0xffffffff
	.align		4
        /*0008*/ 	.word	0x00000000
	.align		4
        /*000c*/ 	.word	0xfffffffe
	.align		4
        /*0010*/ 	.word	0x00000000
	.align		4
        /*0014*/ 	.word	0xfffffffd
	.align		4
        /*0018*/ 	.word	0x00000000
	.align		4
        /*001c*/ 	.word	0xfffffffc


//--------------------- .text._Z12BiasesKernelPKdiiiPd --------------------------
	.section	.text._Z12BiasesKernelPKdiiiPd,"ax",@progbits
	.align	128
        .global         _Z12BiasesKernelPKdiiiPd
        .type           _Z12BiasesKernelPKdiiiPd,@function
        .size           _Z12BiasesKernelPKdiiiPd,(.L_x_21 - _Z12BiasesKernelPKdiiiPd)
        .other          _Z12BiasesKernelPKdiiiPd,@"STO_CUDA_ENTRY STV_DEFAULT"
_Z12BiasesKernelPKdiiiPd:
.text._Z12BiasesKernelPKdiiiPd:
[----:B------:R-:W-:Y:S01]  /*0000*/  LDC R1, c[0x0][0x37c] ;  /* 0x0000df00ff017b82 */ /* 0x000fe20000000800 */
[----:B------:R-:W0:Y:S07]  /*0010*/  S2R R2, SR_TID.X ;  /* 0x0000000000027919 */ /* 0x000e2e0000002100 */
[----:B------:R-:W0:Y:S08]  /*0020*/  S2UR UR4, SR_CTAID.X ;  /* 0x00000000000479c3 */ /* 0x000e300000002500 */
[----:B------:R-:W0:Y:S08]  /*0030*/  LDC R5, c[0x0][0x360] ;  /* 0x0000d800ff057b82 */ /* 0x000e300000000800 */
[----:B------:R-:W1:Y:S01]  /*0040*/  LDC R0, c[0x0][0x390] ;  /* 0x0000e400ff007b82 */ /* 0x000e620000000800 */
[----:B0-----:R-:W-:-:S05]  /*0050*/  IMAD R5, R5, UR4, R2 ;  /* 0x0000000405057c24 */ /* 0x001fca000f8e0202 */
[----:B-1----:R-:W-:-:S13]  /*0060*/  ISETP.GE.U32.AND P0, PT, R5, R0, PT ;  /* 0x000000000500720c */ /* 0x002fda0003f06070 */
[----:B------:R-:W-:Y:S05]  /*0070*/  @P0 EXIT ;  /* 0x000000000000094d */ /* 0x000fea0003800000 */
[----:B------:R-:W0:Y:S01]  /*0080*/  LDC R6, c[0x0][0x38c] ;  /* 0x0000e300ff067b82 */ /* 0x000e220000000800 */
[----:B------:R-:W1:Y:S07]  /*0090*/  LDCU.64 UR4, c[0x0][0x358] ;  /* 0x00006b00ff0477ac */ /* 0x000e6e0008000a00 */
[----:B------:R-:W2:Y:S01]  /*00a0*/  LDC.64 R2, c[0x0][0x398] ;  /* 0x0000e600ff027b82 */ /* 0x000ea20000000a00 */
[----:B0-----:R-:W-:Y:S01]  /*00b0*/  ISETP.GE.AND P0, PT, R6, 0x1, PT ;  /* 0x000000010600780c */ /* 0x001fe20003f06270 */
[----:B--2---:R-:W-:-:S05]  /*00c0*/  IMAD.WIDE R8, R5, 0x8, R2 ;  /* 0x0000000805087825 */ /* 0x004fca00078e0202 */
[----:B-1----:R0:W-:Y:S07]  /*00d0*/  STG.E.64 desc[UR4][R8.64], RZ ;  /* 0x000000ff08007986 */ /* 0x0021ee000c101b04 */
[----:B------:R-:W-:Y:S05]  /*00e0*/  @!P0 EXIT ;  /* 0x000000000000894d */ /* 0x000fea0003800000 */
[C---:B------:R-:W-:Y:S01]  /*00f0*/  ISETP.GE.U32.AND P1, PT, R6.reuse, 0x10, PT ;  /* 0x000000100600780c */ /* 0x040fe20003f26070 */
[----:B------:R-:W-:Y:S01]  /*0100*/  IMAD.WIDE.U32 R2, R5, 0x8, R2 ;  /* 0x0000000805027825 */ /* 0x000fe200078e0002 */
[----:B0-----:R-:W-:-:S03]  /*0110*/  LOP3.LUT R8, R6, 0xf, RZ, 0xc0, !PT ;  /* 0x0000000f06087812 */ /* 0x001fc600078ec0ff */
[----:B------:R-:W-:Y:S01]  /*0120*/  HFMA2 R4, -RZ, RZ, 0, 0 ;  /* 0x00000000ff047431 */ /* 0x000fe200000001ff */
[----:B------:R0:W5:Y:S01]  /*0130*/  LDG.E.64 R10, desc[UR4][R2.64] ;  /* 0x00000004020a7981 */ /* 0x000162000c1e1b00 */
[----:B------:R-:W-:-:S06]  /*0140*/  ISETP.NE.AND P0, PT, R8, RZ, PT ;  /* 0x000000ff0800720c */ /* 0x000fcc0003f05270 */
[----:B------:R-:W-:Y:S07]  /*0150*/  @!P1 BRA `(.L_x_0) ;  /* 0x0000000400209947 */ /* 0x000fee0003800000 */
[----:B------:R-:W-:Y:S02]  /*0160*/  LOP3.LUT R4, R6, 0x7ffffff0, RZ, 0xc0, !PT ;  /* 0x7ffffff006047812 */ /* 0x000fe400078ec0ff */
[----:B------:R-:W-:Y:S02]  /*0170*/  MOV R9, R5 ;  /* 0x0000000500097202 */ /* 0x000fe40000000f00 */
[----:B------:R-:W-:-:S07]  /*0180*/  IADD3 R7, PT, PT, -R4, RZ, RZ ;  /* 0x000000ff04077210 */ /* 0x000fce0007ffe1ff */
.L_x_1:
[----:B-1----:R-:W1:Y:S02]  /*0190*/  LDC.64 R12, c[0x0][0x380] ;  /* 0x0000e000ff0c7b82 */ /* 0x002e640000000a00 */
[----:B-1----:R-:W-:-:S05]  /*01a0*/  IMAD.WIDE R12, R9, 0x8, R12 ;  /* 0x00000008090c7825 */ /* 0x002fca00078e020c */
[----:B------:R-:W2:Y:S02]  /*01b0*/  LDG.E.64 R14, desc[UR4][R12.64] ;  /* 0x000000040c0e7981 */ /* 0x000ea4000c1e1b00 */
[----:B--2--5:R-:W-:Y:S01]  /*01c0*/  DADD R14, R14, R10 ;  /* 0x000000000e0e7229 */ /* 0x024fe2000000000a */
[----:B------:R-:W-:-:S06]  /*01d0*/  IMAD.WIDE R10, R0, 0x8, R12 ;  /* 0x00000008000a7825 */ /* 0x000fcc00078e020c */
[----:B------:R1:W-:Y:S04]  /*01e0*/  STG.E.64 desc[UR4][R2.64], R14 ;  /* 0x0000000e02007986 */ /* 0x0003e8000c101b04 */
[----:B------:R-:W2:Y:S01]  /*01f0*/  LDG.E.64 R16, desc[UR4][R10.64] ;  /* 0x000000040a107981 */ /* 0x000ea2000c1e1b00 */
[----:B------:R-:W-:Y:S01]  /*0200*/  IMAD.WIDE R18, R0, 0x8, R10 ;  /* 0x0000000800127825 */ /* 0x000fe200078e020a */
[----:B--2---:R-:W-:-:S07]  /*0210*/  DADD R16, R14, R16 ;  /* 0x000000000e107229 */ /* 0x004fce0000000010 */
[----:B------:R2:W-:Y:S04]  /*0220*/  STG.E.64 desc[UR4][R2.64], R16 ;  /* 0x0000001002007986 */ /* 0x0005e8000c101b04 */
[----:B------:R-:W3:Y:S01]  /*0230*/  LDG.E.64 R20, desc[UR4][R18.64] ;  /* 0x0000000412147981 */ /* 0x000ee2000c1e1b00 */
[----:B------:R-:W-:Y:S01]  /*0240*/  IMAD.WIDE R22, R0, 0x8, R18 ;  /* 0x0000000800167825 */ /* 0x000fe200078e0212 */
[----:B---3--:R-:W-:-:S07]  /*0250*/  DADD R20, R16, R20 ;  /* 0x0000000010147229 */ /* 0x008fce0000000014 */
[----:B------:R3:W-:Y:S04]  /*0260*/  STG.E.64 desc[UR4][R2.64], R20 ;  /* 0x0000001402007986 */ /* 0x0007e8000c101b04 */
[----:B------:R-:W4:Y:S01]  /*0270*/  LDG.E.64 R12, desc[UR4][R22.64] ;  /* 0x00000004160c7981 */ /* 0x000f22000c1e1b00 */
[----:B-1----:R-:W-:Y:S01]  /*0280*/  IMAD.WIDE R14, R0, 0x8, R22 ;  /* 0x00000008000e7825 */ /* 0x002fe200078e0216 */
[----:B----4-:R-:W-:-:S07]  /*0290*/  DADD R12, R20, R12 ;  /* 0x00000000140c7229 */ /* 0x010fce000000000c */
[----:B------:R1:W-:Y:S04]  /*02a0*/  STG.E.64 desc[UR4][R2.64], R12 ;  /* 0x0000000c02007986 */ /* 0x0003e8000c101b04 */
[----:B------:R-:W4:Y:S01]  /*02b0*/  LDG.E.64 R10, desc[UR4][R14.64] ;  /* 0x000000040e0a7981 */ /* 0x000f22000c1e1b00 */
[----:B--2---:R-:W-:Y:S01]  /*02c0*/  IMAD.WIDE R16, R0, 0x8, R14 ;  /* 0x0000000800107825 */ /* 0x004fe200078e020e */
[----:B----4-:R-:W-:-:S07]  /*02d0*/  DADD R10, R12, R10 ;  /* 0x000000000c0a7229 */ /* 0x010fce000000000a */
[----:B------:R2:W-:Y:S04]  /*02e0*/  STG.E.64 desc[UR4][R2.64], R10 ;  /* 0x0000000a02007986 */ /* 0x0005e8000c101b04 */
[----:B------:R-:W4:Y:S01]  /*02f0*/  LDG.E.64 R18, desc[UR4][R16.64] ;  /* 0x0000000410127981 */ /* 0x000f22000c1e1b00 */
[----:B---3--:R-:W-:Y:S01]  /*0300*/  IMAD.WIDE R20, R0, 0x8, R16 ;  /* 0x0000000800147825 */ /* 0x008fe200078e0210 */
[----:B----4-:R-:W-:-:S07]  /*0310*/  DADD R18, R10, R18 ;  /* 0x000000000a127229 */ /* 0x010fce0000000012 */
        /* <DEDUP_REMOVED lines=33> */
[----:B------:R-:W2:Y:S01]  /*0530*/  LDG.E.64 R14, desc[UR4][R12.64] ;  /* 0x000000040c0e7981 */ /* 0x000ea2000c1e1b00 */
[----:B------:R-:W-:Y:S01]  /*0540*/  IMAD.WIDE R24, R0, 0x8, R12 ;  /* 0x0000000800187825 */ /* 0x000fe200078e020c */
[----:B--2---:R-:W-:-:S07]  /*0550*/  DADD R14, R22, R14 ;  /* 0x00000000160e7229 */ /* 0x004fce000000000e */
[----:B------:R1:W-:Y:S04]  /*0560*/  STG.E.64 desc[UR4][R2.64], R14 ;  /* 0x0000000e02007986 */ /* 0x0003e8000c101b04 */
[----:B------:R-:W3:Y:S01]  /*0570*/  LDG.E.64 R24, desc[UR4][R24.64] ;  /* 0x0000000418187981 */ /* 0x000ee2000c1e1b00 */
[----:B------:R-:W-:Y:S02]  /*0580*/  IADD3 R7, PT, PT, R7, 0x10, RZ ;  /* 0x0000001007077810 */ /* 0x000fe40007ffe0ff */
[----:B------:R-:W-:Y:S02]  /*0590*/  LEA R9, R0, R9, 0x4 ;  /* 0x0000000900097211 */ /* 0x000fe400078e20ff */
[----:B------:R-:W-:Y:S01]  /*05a0*/  ISETP.NE.AND P1, PT, R7, RZ, PT ;  /* 0x000000ff0700720c */ /* 0x000fe20003f25270 */
[----:B---3--:R-:W-:-:S07]  /*05b0*/  DADD R10, R14, R24 ;  /* 0x000000000e0a7229 */ /* 0x008fce0000000018 */
[----:B------:R1:W-:Y:S05]  /*05c0*/  STG.E.64 desc[UR4][R2.64], R10 ;  /* 0x0000000a02007986 */ /* 0x0003ea000c101b04 */
[----:B------:R-:W-:Y:S05]  /*05d0*/  @P1 BRA `(.L_x_1) ;  /* 0xfffffff800ec1947 */ /* 0x000fea000383ffff */
.L_x_0:
[----:B------:R-:W-:Y:S05]  /*05e0*/  @!P0 EXIT ;  /* 0x000000000000894d */ /* 0x000fea0003800000 */
[----:B------:R-:W-:Y:S02]  /*05f0*/  ISETP.GE.U32.AND P0, PT, R8, 0x8, PT ;  /* 0x000000080800780c */ /* 0x000fe40003f06070 */
[----:B------:R-:W-:-:S04]  /*0600*/  LOP3.LUT R7, R6, 0x7, RZ, 0xc0, !PT ;  /* 0x0000000706077812 */ /* 0x000fc800078ec0ff */
[----:B------:R-:W-:-:S07]  /*0610*/  ISETP.NE.AND P1, PT, R7, RZ, PT ;  /* 0x000000ff0700720c */ /* 0x000fce0003f25270 */
[----:B------:R-:W-:Y:S06]  /*0620*/  @!P0 BRA `(.L_x_2) ;  /* 0x00000000008c8947 */ /* 0x000fec0003800000 */
[----:B------:R-:W2:Y:S01]  /*0630*/  LDC.64 R8, c[0x0][0x380] ;  /* 0x0000e000ff087b82 */ /* 0x000ea20000000a00 */
[----:B------:R-:W-:-:S04]  /*0640*/  IMAD R13, R4, R0, R5 ;  /* 0x00000000040d7224 */ /* 0x000fc800078e0205 */
[----:B--2---:R-:W-:-:S05]  /*0650*/  IMAD.WIDE R8, R13, 0x8, R8 ;  /* 0x000000080d087825 */ /* 0x004fca00078e0208 */
[----:B------:R-:W2:Y:S02]  /*0660*/  LDG.E.64 R12, desc[UR4][R8.64] ;  /* 0x00000004080c7981 */ /* 0x000ea4000c1e1b00 */
[----:B--2--5:R-:W-:Y:S01]  /*0670*/  DADD R12, R10, R12 ;  /* 0x000000000a0c7229 */ /* 0x024fe2000000000c */
[----:B-1----:R-:W-:-:S06]  /*0680*/  IMAD.WIDE R10, R0, 0x8, R8 ;  /* 0x00000008000a7825 */ /* 0x002fcc00078e0208 */
        /* <DEDUP_REMOVED lines=21> */
[----:B------:R-:W3:Y:S01]  /*07e0*/  LDG.E.64 R10, desc[UR4][R18.64] ;  /* 0x00000004120a7981 */ /* 0x000ee2000c1e1b00 */
[----:B-1----:R-:W-:Y:S01]  /*07f0*/  IMAD.WIDE R8, R0, 0x8, R18 ;  /* 0x0000000800087825 */ /* 0x002fe200078e0212 */
[----:B---3--:R-:W-:-:S07]  /*0800*/  DADD R20, R16, R10 ;  /* 0x0000000010147229 */ /* 0x008fce000000000a */
[----:B------:R2:W-:Y:S04]  /*0810*/  STG.E.64 desc[UR4][R2.64], R20 ;  /* 0x0000001402007986 */ /* 0x0005e8000c101b04 */
[----:B------:R-:W3:Y:S01]  /*0820*/  LDG.E.64 R8, desc[UR4][R8.64] ;  /* 0x0000000408087981 */ /* 0x000ee2000c1e1b00 */
[----:B------:R-:W-:Y:S01]  /*0830*/  IADD3 R4, PT, PT, R4, 0x8, RZ ;  /* 0x0000000804047810 */ /* 0x000fe20007ffe0ff */
[----:B---3--:R-:W-:-:S07]  /*0840*/  DADD R10, R20, R8 ;  /* 0x00000000140a7229 */ /* 0x008fce0000000008 */
[----:B------:R2:W-:Y:S04]  /*0850*/  STG.E.64 desc[UR4][R2.64], R10 ;  /* 0x0000000a02007986 */ /* 0x0005e8000c101b04 */
.L_x_2:
[----:B------:R-:W-:Y:S05]  /*0860*/  @!P1 EXIT ;  /* 0x000000000000994d */ /* 0x000fea0003800000 */
[----:B------:R-:W-:Y:S02]  /*0870*/  ISETP.GE.U32.AND P0, PT, R7, 0x4, PT ;  /* 0x000000040700780c */ /* 0x000fe40003f06070 */
[----:B------:R-:W-:-:S04]  /*0880*/  LOP3.LUT R6, R6, 0x3, RZ, 0xc0, !PT ;  /* 0x0000000306067812 */ /* 0x000fc800078ec0ff */
[----:B------:R-:W-:-:S07]  /*0890*/  ISETP.NE.AND P1, PT, R6, RZ, PT ;  /* 0x000000ff0600720c */ /* 0x000fce0003f25270 */
[----:B------:R-:W-:Y:S06]  /*08a0*/  @!P0 BRA `(.L_x_3) ;  /* 0x00000000004c8947 */ /* 0x000fec0003800000 */
[----:B------:R-:W3:Y:S01]  /*08b0*/  LDC.64 R8, c[0x0][0x380] ;  /* 0x0000e000ff087b82 */ /* 0x000ee20000000a00 */
[----:B--2---:R-:W-:-:S04]  /*08c0*/  IMAD R17, R4, R0, R5 ;  /* 0x0000000004117224 */ /* 0x004fc800078e0205 */
[----:B---3--:R-:W-:-:S05]  /*08d0*/  IMAD.WIDE R16, R17, 0x8, R8 ;  /* 0x0000000811107825 */ /* 0x008fca00078e0208 */
[----:B------:R-:W2:Y:S01]  /*08e0*/  LDG.E.64 R8, desc[UR4][R16.64] ;  /* 0x0000000410087981 */ /* 0x000ea2000c1e1b00 */
[----:B-1----:R-:W-:Y:S01]  /*08f0*/  IMAD.WIDE R18, R0, 0x8, R16 ;  /* 0x0000000800127825 */ /* 0x002fe200078e0210 */
[----:B--2--5:R-:W-:-:S07]  /*0900*/  DADD R8, R10, R8 ;  /* 0x000000000a087229 */ /* 0x024fce0000000008 */
[----:B------:R3:W-:Y:S04]  /*0910*/  STG.E.64 desc[UR4][R2.64], R8 ;  /* 0x0000000802007986 */ /* 0x0007e8000c101b04 */
[----:B------:R-:W2:Y:S01]  /*0920*/  LDG.E.64 R10, desc[UR4][R18.64] ;  /* 0x00000004120a7981 */ /* 0x000ea2000c1e1b00 */
[----:B------:R-:W-:Y:S01]  /*0930*/  IMAD.WIDE R20, R0, 0x8, R18 ;  /* 0x0000000800147825 */ /* 0x000fe200078e0212 */
[----:B--2---:R-:W-:-:S07]  /*0940*/  DADD R12, R8, R10 ;  /* 0x00000000080c7229 */ /* 0x004fce000000000a */
[----:B------:R3:W-:Y:S04]  /*0950*/  STG.E.64 desc[UR4][R2.64], R12 ;  /* 0x0000000c02007986 */ /* 0x0007e8000c101b04 */
[----:B------:R-:W2:Y:S01]  /*0960*/  LDG.E.64 R10, desc[UR4][R20.64] ;  /* 0x00000004140a7981 */ /* 0x000ea2000c1e1b00 */
[----:B------:R-:W-:Y:S01]  /*0970*/  IMAD.WIDE R22, R0, 0x8, R20 ;  /* 0x0000000800167825 */ /* 0x000fe200078e0214 */
[----:B--2---:R-:W-:-:S07]  /*0980*/  DADD R14, R12, R10 ;  /* 0x000000000c0e7229 */ /* 0x004fce000000000a */
[----:B------:R3:W-:Y:S04]  /*0990*/  STG.E.64 desc[UR4][R2.64], R14 ;  /* 0x0000000e02007986 */ /* 0x0007e8000c101b04 */
[----:B------:R-:W2:Y:S01]  /*09a0*/  LDG.E.64 R10, desc[UR4][R22.64] ;  /* 0x00000004160a7981 */ /* 0x000ea2000c1e1b00 */
[----:B------:R-:W-:Y:S01]  /*09b0*/  IADD3 R4, PT, PT, R4, 0x4, RZ ;  /* 0x0000000404047810 */ /* 0x000fe20007ffe0ff */
[----:B--2---:R-:W-:-:S07]  /*09c0*/  DADD R10, R14, R10 ;  /* 0x000000000e0a7229 */ /* 0x004fce000000000a */
[----:B------:R3:W-:Y:S04]  /*09d0*/  STG.E.64 desc[UR4][R2.64], R10 ;  /* 0x0000000a02007986 */ /* 0x0007e8000c101b04 */
.L_x_3:
[----:B------:R-:W-:Y:S05]  /*09e0*/  @!P1 EXIT ;  /* 0x000000000000994d */ /* 0x000fea0003800000 */
[----:B---3--:R-:W3:Y:S01]  /*09f0*/  LDC.64 R8, c[0x0][0x380] ;  /* 0x0000e000ff087b82 */ /* 0x008ee20000000a00 */
[----:B------:R-:W-:Y:S01]  /*0a00*/  IMAD R7, R4, R0, R5 ;  /* 0x0000000004077224 */ /* 0x000fe200078e0205 */
[----:B------:R-:W-:-:S07]  /*0a10*/  IADD3 R6, PT, PT, -R6, RZ, RZ ;  /* 0x000000ff06067210 */ /* 0x000fce0007ffe1ff */
.L_x_4:
[----:B---3--:R-:W-:-:S06]  /*0a20*/  IMAD.WIDE R4, R7, 0x8, R8 ;  /* 0x0000000807047825 */ /* 0x008fcc00078e0208 */
[----:B------:R-:W1:Y:S01]  /*0a30*/  LDG.E.64 R4, desc[UR4][R4.64] ;  /* 0x0000000404047981 */ /* 0x000e62000c1e1b00 */
[----:B------:R-:W-:Y:S02]  /*0a40*/  IADD3 R6, PT, PT, R6, 0x1, RZ ;  /* 0x0000000106067810 */ /* 0x000fe40007ffe0ff */
[----:B------:R-:W-:Y:S02]  /*0a50*/  IADD3 R7, PT, PT, R7, R0, RZ ;  /* 0x0000000007077210 */ /* 0x000fe40007ffe0ff */
[----:B------:R-:W-:Y:S01]  /*0a60*/  ISETP.NE.AND P0, PT, R6, RZ, PT ;  /* 0x000000ff0600720c */ /* 0x000fe20003f05270 */
[----:B-12-45:R-:W-:-:S07]  /*0a70*/  DADD R10, R4, R10 ;  /* 0x00000000040a7229 */ /* 0x036fce000000000a */
[----:B------:R4:W-:Y:S05]  /*0a80*/  STG.E.64 desc[UR4][R2.64], R10 ;  /* 0x0000000a02007986 */ /* 0x0009ea000c101b04 */
[----:B------:R-:W-:Y:S05]  /*0a90*/  @P0 BRA `(.L_x_4) ;  /* 0xfffffffc00e00947 */ /* 0x000fea000383ffff */
[----:B------:R-:W-:Y:S05]  /*0aa0*/  EXIT ;  /* 0x000000000000794d */ /* 0x000fea0003800000 */
.L_x_5:
[----:B------:R-:W-:-:S00]  /*0ab0*/  BRA `(.L_x_5) ;  /* 0xfffffffc00fc7947 */ /* 0x000fc0000383ffff */
[----:B------:R-:W-:-:S00]  /*0ac0*/  NOP ;  /* 0x0000000000007918 */ /* 0x000fc00000000000 */
        /* <DEDUP_REMOVED lines=11> */
.L_x_21:


//--------------------- .text._Z13WeightsKernelPKdS0_iiiPd --------------------------
	.section	.text._Z13WeightsKernelPKdS0_iiiPd,"ax",@progbits
	.align	128
        .global         _Z13WeightsKernelPKdS0_iiiPd
        .type           _Z13WeightsKernelPKdS0_iiiPd,@function
        .size           _Z13WeightsKernelPKdS0_iiiPd,(.L_x_22 - _Z13WeightsKernelPKdS0_iiiPd)
        .other          _Z13WeightsKernelPKdS0_iiiPd,@"STO_CUDA_ENTRY STV_DEFAULT"
_Z13WeightsKernelPKdS0_iiiPd:
.text._Z13WeightsKernelPKdS0_iiiPd:
[----:B------:R-:W-:Y:S01]  /*0000*/  LDC R1, c[0x0][0x37c] ;  /* 0x0000df00ff017b82 */ /* 0x000fe20000000800 */
[----:B------:R-:W0:Y:S07]  /*0010*/  S2R R2, SR_TID.X ;  /* 0x0000000000027919 */ /* 0x000e2e0000002100 */
[----:B------:R-:W0:Y:S08]  /*0020*/  S2UR UR4, SR_CTAID.X ;  /* 0x00000000000479c3 */ /* 0x000e300000002500 */
[----:B------:R-:W0:Y:S08]  /*0030*/  LDC R7, c[0x0][0x360] ;  /* 0x0000d800ff077b82 */ /* 0x000e300000000800 */
[----:B------:R-:W1:Y:S08]  /*0040*/  LDC R0, c[0x0][0x398] ;  /* 0x0000e600ff007b82 */ /* 0x000e700000000800 */
[----:B------:R-:W1:Y:S01]  /*0050*/  LDC R5, c[0x0][0x390] ;  /* 0x0000e400ff057b82 */ /* 0x000e620000000800 */
[----:B0-----:R-:W-:-:S02]  /*0060*/  IMAD R7, R7, UR4, R2 ;  /* 0x0000000407077c24 */ /* 0x001fc4000f8e0202 */
[----:B-1----:R-:W-:-:S05]  /*0070*/  IMAD R2, R0, R5, RZ ;  /* 0x0000000500027224 */ /* 0x002fca00078e02ff */
[----:B------:R-:W-:-:S13]  /*0080*/  ISETP.GE.U32.AND P0, PT, R7, R2, PT ;  /* 0x000000020700720c */ /* 0x000fda0003f06070 */
[----:B------:R-:W-:Y:S05]  /*0090*/  @P0 EXIT ;  /* 0x000000000000094d */ /* 0x000fea0003800000 */
[----:B------:R-:W0:Y:S01]  /*00a0*/  I2F.U32.RP R6, R0 ;  /* 0x0000000000067306 */ /* 0x000e220000209000 */
[----:B------:R-:W-:Y:S01]  /*00b0*/  HFMA2 R2, -RZ, RZ, 0, 0 ;  /* 0x00000000ff027431 */ /* 0x000fe200000001ff */
[----:B------:R-:W1:Y:S01]  /*00c0*/  LDCU.64 UR6, c[0x0][0x358] ;  /* 0x00006b00ff0677ac */ /* 0x000e620008000a00 */
[----:B------:R-:W-:-:S05]  /*00d0*/  ISETP.NE.U32.AND P2, PT, R0, RZ, PT ;  /* 0x000000ff0000720c */ /* 0x000fca0003f45070 */
[----:B0-----:R-:W0:Y:S02]  /*00e0*/  MUFU.RCP R6, R6 ;  /* 0x0000000600067308 */ /* 0x001e240000001000 */
[----:B0-----:R-:W-:Y:S02]  /*00f0*/  IADD3 R8, PT, PT, R6, 0xffffffe, RZ ;  /* 0x0ffffffe06087810 */ /* 0x001fe40007ffe0ff */
[----:B------:R-:W0:Y:S04]  /*0100*/  LDC R6, c[0x0][0x394] ;  /* 0x0000e500ff067b82 */ /* 0x000e280000000800 */
[----:B------:R-:W2:Y:S02]  /*0110*/  F2I.FTZ.U32.TRUNC.NTZ R3, R8 ;  /* 0x0000000800037305 */ /* 0x000ea4000021f000 */
[----:B--2---:R-:W-:-:S05]  /*0120*/  IADD3 R9, PT, PT, RZ, -R3, RZ ;  /* 0x80000003ff097210 */ /* 0x004fca0007ffe0ff */
[----:B------:R-:W-:Y:S01]  /*0130*/  IMAD R9, R9, R0, RZ ;  /* 0x0000000009097224 */ /* 0x000fe200078e02ff */
[----:B0-----:R-:W-:-:S03]  /*0140*/  ISETP.GE.AND P3, PT, R6, 0x1, PT ;  /* 0x000000010600780c */ /* 0x001fc60003f66270 */
[----:B------:R-:W-:-:S06]  /*0150*/  IMAD.HI.U32 R2, R3, R9, R2 ;  /* 0x0000000903027227 */ /* 0x000fcc00078e0002 */
[----:B------:R-:W-:Y:S02]  /*0160*/  IMAD.HI.U32 R4, R2, R7, RZ ;  /* 0x0000000702047227 */ /* 0x000fe400078e00ff */
[----:B------:R-:W0:Y:S03]  /*0170*/  LDC.64 R2, c[0x0][0x3a0] ;  /* 0x0000e800ff027b82 */ /* 0x000e260000000a00 */
[----:B------:R-:W-:-:S05]  /*0180*/  IADD3 R9, PT, PT, -R4, RZ, RZ ;  /* 0x000000ff04097210 */ /* 0x000fca0007ffe1ff */
[----:B------:R-:W-:-:S05]  /*0190*/  IMAD R9, R0, R9, R7 ;  /* 0x0000000900097224 */ /* 0x000fca00078e0207 */
[----:B------:R-:W-:Y:S01]  /*01a0*/  ISETP.GE.U32.AND P0, PT, R9, R0, PT ;  /* 0x000000000900720c */ /* 0x000fe20003f06070 */
[----:B0-----:R-:W-:-:S12]  /*01b0*/  IMAD.WIDE.U32 R2, R7, 0x8, R2 ;  /* 0x0000000807027825 */ /* 0x001fd800078e0002 */
[-C--:B------:R-:W-:Y:S02]  /*01c0*/  @P0 IADD3 R9, PT, PT, R9, -R0.reuse, RZ ;  /* 0x8000000009090210 */ /* 0x080fe40007ffe0ff */
[----:B------:R-:W-:Y:S01]  /*01d0*/  @P0 IADD3 R4, PT, PT, R4, 0x1, RZ ;  /* 0x0000000104040810 */ /* 0x000fe20007ffe0ff */
[----:B-1----:R0:W-:Y:S01]  /*01e0*/  STG.E.64 desc[UR6][R2.64], RZ ;  /* 0x000000ff02007986 */ /* 0x0021e2000c101b06 */
[----:B------:R-:W-:-:S13]  /*01f0*/  ISETP.GE.U32.AND P1, PT, R9, R0, PT ;  /* 0x000000000900720c */ /* 0x000fda0003f26070 */
[----:B------:R-:W-:Y:S01]  /*0200*/  @P1 IADD3 R4, PT, PT, R4, 0x1, RZ ;  /* 0x0000000104041810 */ /* 0x000fe20007ffe0ff */
[----:B0-----:R-:W-:Y:S06]  /*0210*/  @!P3 EXIT ;  /* 0x000000000000b94d */ /* 0x001fec0003800000 */
[C---:B------:R-:W-:Y:S02]  /*0220*/  ISETP.GE.U32.AND P0, PT, R6.reuse, 0x8, PT ;  /* 0x000000080600780c */ /* 0x040fe40003f06070 */
[----:B------:R-:W-:Y:S02]  /*0230*/  CS2R R10, SRZ ;  /* 0x00000000000a7805 */ /* 0x000fe4000001ff00 */
[----:B------:R-:W-:Y:S02]  /*0240*/  @!P2 LOP3.LUT R4, RZ, R0, RZ, 0x33, !PT ;  /* 0x00000000ff04a212 */ /* 0x000fe400078e33ff */
[----:B------:R-:W-:Y:S02]  /*0250*/  LOP3.LUT R26, R6, 0x7, RZ, 0xc0, !PT ;  /* 0x00000007061a7812 */ /* 0x000fe400078ec0ff */
[----:B------:R-:W-:Y:S02]  /*0260*/  IADD3 R8, PT, PT, -R4, RZ, RZ ;  /* 0x000000ff04087210 */ /* 0x000fe40007ffe1ff */
[----:B------:R-:W-:-:S03]  /*0270*/  ISETP.NE.AND P1, PT, R26, RZ, PT ;  /* 0x000000ff1a00720c */ /* 0x000fc60003f25270 */
[----:B------:R-:W-:Y:S01]  /*0280*/  IMAD R7, R0, R8, R7 ;  /* 0x0000000800077224 */ /* 0x000fe200078e0207 */
[----:B------:R-:W-:Y:S01]  /*0290*/  MOV R8, RZ ;  /* 0x000000ff00087202 */ /* 0x000fe20000000f00 */
[----:B------:R-:W-:Y:S08]  /*02a0*/  @!P0 BRA `(.L_x_6) ;  /* 0x0000000000f08947 */ /* 0x000ff00003800000 */
[----:B------:R-:W-:Y:S02]  /*02b0*/  LOP3.LUT R8, R6, 0x7ffffff8, RZ, 0xc0, !PT ;  /* 0x7ffffff806087812 */ /* 0x000fe400078ec0ff */
[----:B------:R-:W-:Y:S01]  /*02c0*/  CS2R R10, SRZ ;  /* 0x00000000000a7805 */ /* 0x000fe2000001ff00 */
[----:B------:R-:W-:Y:S01]  /*02d0*/  UMOV UR4, URZ ;  /* 0x000000ff00047c82 */ /* 0x000fe20008000000 */
[----:B------:R-:W-:-:S07]  /*02e0*/  IADD3 R9, PT, PT, -R8, RZ, RZ ;  /* 0x000000ff08097210 */ /* 0x000fce0007ffe1ff */
.L_x_7:
[----:B0-----:R-:W0:Y:S01]  /*02f0*/  LDC.64 R14, c[0x0][0x388] ;  /* 0x0000e200ff0e7b82 */ /* 0x001e220000000a00 */
[----:B------:R-:W-:Y:S02]  /*0300*/  IMAD R17, R5, UR4, R4 ;  /* 0x0000000405117c24 */ /* 0x000fe4000f8e0204 */
[----:B------:R-:W-:-:S05]  /*0310*/  IMAD R19, R0, UR4, R7 ;  /* 0x0000000400137c24 */ /* 0x000fca000f8e0207 */
[----:B------:R-:W1:Y:S01]  /*0320*/  LDC.64 R12, c[0x0][0x380] ;  /* 0x0000e000ff0c7b82 */ /* 0x000e620000000a00 */
[----:B0-----:R-:W-:-:S04]  /*0330*/  IMAD.WIDE R14, R17, 0x8, R14 ;  /* 0x00000008110e7825 */ /* 0x001fc800078e020e */
[----:B-1----:R-:W-:Y:S02]  /*0340*/  IMAD.WIDE R12, R19, 0x8, R12 ;  /* 0x00000008130c7825 */ /* 0x002fe400078e020c */
[----:B------:R-:W2:Y:S04]  /*0350*/  LDG.E.64 R18, desc[UR6][R14.64] ;  /* 0x000000060e127981 */ /* 0x000ea8000c1e1b00 */
[----:B------:R-:W2:Y:S02]  /*0360*/  LDG.E.64 R16, desc[UR6][R12.64] ;  /* 0x000000060c107981 */ /* 0x000ea4000c1e1b00 */
[----:B--2---:R-:W-:Y:S01]  /*0370*/  DFMA R18, R18, R16, R10 ;  /* 0x000000101212722b */ /* 0x004fe2000000000a */
[----:B------:R-:W-:-:S04]  /*0380*/  IMAD.WIDE R10, R5, 0x8, R14 ;  /* 0x00000008050a7825 */ /* 0x000fc800078e020e */
[----:B------:R-:W-:Y:S02]  /*0390*/  IMAD.WIDE R16, R0, 0x8, R12 ;  /* 0x0000000800107825 */ /* 0x000fe400078e020c */
[----:B------:R0:W-:Y:S04]  /*03a0*/  STG.E.64 desc[UR6][R2.64], R18 ;  /* 0x0000001202007986 */ /* 0x0001e8000c101b06 */
[----:B------:R-:W2:Y:S04]  /*03b0*/  LDG.E.64 R24, desc[UR6][R10.64] ;  /* 0x000000060a187981 */ /* 0x000ea8000c1e1b00 */
[----:B------:R-:W2:Y:S01]  /*03c0*/  LDG.E.64 R20, desc[UR6][R16.64] ;  /* 0x0000000610147981 */ /* 0x000ea2000c1e1b00 */
[----:B------:R-:W-:Y:S01]  /*03d0*/  IMAD.WIDE R22, R5, 0x8, R10 ;  /* 0x0000000805167825 */ /* 0x000fe200078e020a */
[----:B--2---:R-:W-:-:S03]  /*03e0*/  DFMA R24, R24, R20, R18 ;  /* 0x000000141818722b */ /* 0x004fc60000000012 */
[----:B------:R-:W-:-:S04]  /*03f0*/  IMAD.WIDE R20, R0, 0x8, R16 ;  /* 0x0000000800147825 */ /* 0x000fc800078e0210 */
[----:B------:R1:W-:Y:S04]  /*0400*/  STG.E.64 desc[UR6][R2.64], R24 ;  /* 0x0000001802007986 */ /* 0x0003e8000c101b06 */
[----:B------:R-:W2:Y:S04]  /*0410*/  LDG.E.64 R28, desc[UR6][R22.64] ;  /* 0x00000006161c7981 */ /* 0x000ea8000c1e1b00 */
[----:B------:R-:W2:Y:S01]  /*0420*/  LDG.E.64 R12, desc[UR6][R20.64] ;  /* 0x00000006140c7981 */ /* 0x000ea2000c1e1b00 */
[----:B------:R-:W-:Y:S01]  /*0430*/  IMAD.WIDE R14, R0, 0x8, R20 ;  /* 0x00000008000e7825 */ /* 0x000fe200078e0214 */
[----:B--2---:R-:W-:-:S03]  /*0440*/  DFMA R28, R28, R12, R24 ;  /* 0x0000000c1c1c722b */ /* 0x004fc60000000018 */
[----:B------:R-:W-:-:S04]  /*0450*/  IMAD.WIDE R12, R5, 0x8, R22 ;  /* 0x00000008050c7825 */ /* 0x000fc800078e0216 */
[----:B------:R-:W-:Y:S04]  /*0460*/  STG.E.64 desc[UR6][R2.64], R28 ;  /* 0x0000001c02007986 */ /* 0x000fe8000c101b06 */
[----:B0-----:R-:W2:Y:S04]  /*0470*/  LDG.E.64 R18, desc[UR6][R12.64] ;  /* 0x000000060c127981 */ /* 0x001ea8000c1e1b00 */
[----:B------:R-:W2:Y:S01]  /*0480*/  LDG.E.64 R10, desc[UR6][R14.64] ;  /* 0x000000060e0a7981 */ /* 0x000ea2000c1e1b00 */
[----:B------:R-:W-:Y:S01]  /*0490*/  IMAD.WIDE R16, R5, 0x8, R12 ;  /* 0x0000000805107825 */ /* 0x000fe200078e020c */
[----:B--2---:R-:W-:-:S03]  /*04a0*/  DFMA R18, R18, R10, R28 ;  /* 0x0000000a1212722b */ /* 0x004fc6000000001c */
[----:B------:R-:W-:-:S04]  /*04b0*/  IMAD.WIDE R10, R0, 0x8, R14 ;  /* 0x00000008000a7825 */ /* 0x000fc800078e020e */
[----:B------:R0:W-:Y:S04]  /*04c0*/  STG.E.64 desc[UR6][R2.64], R18 ;  /* 0x0000001202007986 */ /* 0x0001e8000c101b06 */
[----:B-1----:R-:W2:Y:S04]  /*04d0*/  LDG.E.64 R24, desc[UR6][R16.64] ;  /* 0x0000000610187981 */ /* 0x002ea8000c1e1b00 */
[----:B------:R-:W2:Y:S01]  /*04e0*/  LDG.E.64 R20, desc[UR6][R10.64] ;  /* 0x000000060a147981 */ /* 0x000ea2000c1e1b00 */
[----:B------:R-:W-:Y:S01]  /*04f0*/  IMAD.WIDE R22, R0, 0x8, R10 ;  /* 0x0000000800167825 */ /* 0x000fe200078e020a */
[----:B--2---:R-:W-:-:S03]  /*0500*/  DFMA R24, R24, R20, R18 ;  /* 0x000000141818722b */ /* 0x004fc60000000012 */
[----:B------:R-:W-:-:S04]  /*0510*/  IMAD.WIDE R20, R5, 0x8, R16 ;  /* 0x0000000805147825 */ /* 0x000fc800078e0210 */
[----:B------:R1:W-:Y:S04]  /*0520*/  STG.E.64 desc[UR6][R2.64], R24 ;  /* 0x0000001802007986 */ /* 0x0003e8000c101b06 */
[----:B------:R-:W2:Y:S04]  /*0530*/  LDG.E.64 R14, desc[UR6][R20.64] ;  /* 0x00000006140e7981 */ /* 0x000ea8000c1e1b00 */
[----:B------:R-:W2:Y:S01]  /*0540*/  LDG.E.64 R12, desc[UR6][R22.64] ;  /* 0x00000006160c7981 */ /* 0x000ea2000c1e1b00 */
[----:B0-----:R-:W-:Y:S01]  /*0550*/  IMAD.WIDE R18, R0, 0x8, R22 ;  /* 0x0000000800127825 */ /* 0x001fe200078e0216 */
[----:B--2---:R-:W-:-:S03]  /*0560*/  DFMA R14, R14, R12, R24 ;  /* 0x0000000c0e0e722b */ /* 0x004fc60000000018 */
[----:B------:R-:W-:-:S04]  /*0570*/  IMAD.WIDE R12, R5, 0x8, R20 ;  /* 0x00000008050c7825 */ /* 0x000fc800078e0214 */
[----:B------:R0:W-:Y:S04]  /*0580*/  STG.E.64 desc[UR6][R2.64], R14 ;  /* 0x0000000e02007986 */ /* 0x0001e8000c101b06 */
[----:B------:R-:W2:Y:S04]  /*0590*/  LDG.E.64 R16, desc[UR6][R12.64] ;  /* 0x000000060c107981 */ /* 0x000ea8000c1e1b00 */
[----:B------:R-:W2:Y:S01]  /*05a0*/  LDG.E.64 R10, desc[UR6][R18.64] ;  /* 0x00000006120a7981 */ /* 0x000ea2000c1e1b00 */
[----:B------:R-:W-:-:S04]  /*05b0*/  IMAD.WIDE R28, R5, 0x8, R12 ;  /* 0x00000008051c7825 */ /* 0x000fc800078e020c */
[----:B-1----:R-:W-:Y:S01]  /*05c0*/  IMAD.WIDE R24, R0, 0x8, R18 ;  /* 0x0000000800187825 */ /* 0x002fe200078e0212 */
[----:B--2---:R-:W-:-:S07]  /*05d0*/  DFMA R16, R16, R10, R14 ;  /* 0x0000000a1010722b */ /* 0x004fce000000000e */
[----:B------:R0:W-:Y:S04]  /*05e0*/  STG.E.64 desc[UR6][R2.64], R16 ;  /* 0x0000001002007986 */ /* 0x0001e8000c101b06 */
[----:B------:R-:W2:Y:S04]  /*05f0*/  LDG.E.64 R28, desc[UR6][R28.64] ;  /* 0x000000061c1c7981 */ /* 0x000ea8000c1e1b00 */
[----:B------:R-:W2:Y:S01]  /*0600*/  LDG.E.64 R24, desc[UR6][R24.64] ;  /* 0x0000000618187981 */ /* 0x000ea2000c1e1b00 */
[----:B------:R-:W-:Y:S01]  /*0610*/  IADD3 R9, PT, PT, R9, 0x8, RZ ;  /* 0x0000000809097810 */ /* 0x000fe20007ffe0ff */
[----:B------:R-:W-:-:S03]  /*0620*/  UIADD3 UR4, UPT, UPT, UR4, 0x8, URZ ;  /* 0x0000000804047890 */ /* 0x000fc6000fffe0ff */
[----:B------:R-:W-:Y:S01]  /*0630*/  ISETP.NE.AND P0, PT, R9, RZ, PT ;  /* 0x000000ff0900720c */ /* 0x000fe20003f05270 */
[----:B--2---:R-:W-:-:S07]  /*0640*/  DFMA R10, R28, R24, R16 ;  /* 0x000000181c0a722b */ /* 0x004fce0000000010 */
[----:B------:R0:W-:Y:S05]  /*0650*/  STG.E.64 desc[UR6][R2.64], R10 ;  /* 0x0000000a02007986 */ /* 0x0001ea000c101b06 */
[----:B------:R-:W-:Y:S05]  /*0660*/  @P0 BRA `(.L_x_7) ;  /* 0xfffffffc00200947 */ /* 0x000fea000383ffff */
.L_x_6:
[----:B------:R-:W-:Y:S05]  /*0670*/  @!P1 EXIT ;  /* 0x000000000000994d */ /* 0x000fea0003800000 */
[----:B------:R-:W-:Y:S02]  /*0680*/  ISETP.GE.U32.AND P0, PT, R26, 0x4, PT ;  /* 0x000000041a00780c */ /* 0x000fe40003f06070 */
[----:B------:R-:W-:-:S04]  /*0690*/  LOP3.LUT R9, R6, 0x3, RZ, 0xc0, !PT ;  /* 0x0000000306097812 */ /* 0x000fc800078ec0ff */
[----:B------:R-:W-:-:S07]  /*06a0*/  ISETP.NE.AND P1, PT, R9, RZ, PT ;  /* 0x000000ff0900720c */ /* 0x000fce0003f25270 */
[----:B------:R-:W-:Y:S06]  /*06b0*/  @!P0 BRA `(.L_x_8) ;  /* 0x0000000000748947 */ /* 0x000fec0003800000 */
[----:B------:R-:W1:Y:S01]  /*06c0*/  LDC.64 R24, c[0x0][0x388] ;  /* 0x0000e200ff187b82 */ /* 0x000e620000000a00 */
[C---:B0-----:R-:W-:Y:S02]  /*06d0*/  IMAD R15, R8.reuse, R5, R4 ;  /* 0x00000005080f7224 */ /* 0x041fe400078e0204 */
[----:B------:R-:W-:-:S05]  /*06e0*/  IMAD R17, R8, R0, R7 ;  /* 0x0000000008117224 */ /* 0x000fca00078e0207 */
[----:B------:R-:W0:Y:S01]  /*06f0*/  LDC.64 R12, c[0x0][0x380] ;  /* 0x0000e000ff0c7b82 */ /* 0x000e220000000a00 */
[----:B-1----:R-:W-:-:S04]  /*0700*/  IMAD.WIDE R24, R15, 0x8, R24 ;  /* 0x000000080f187825 */ /* 0x002fc800078e0218 */
[----:B0-----:R-:W-:Y:S02]  /*0710*/  IMAD.WIDE R12, R17, 0x8, R12 ;  /* 0x00000008110c7825 */ /* 0x001fe400078e020c */
[----:B------:R-:W2:Y:S04]  /*0720*/  LDG.E.64 R16, desc[UR6][R24.64] ;  /* 0x0000000618107981 */ /* 0x000ea8000c1e1b00 */
[----:B------:R-:W2:Y:S02]  /*0730*/  LDG.E.64 R14, desc[UR6][R12.64] ;  /* 0x000000060c0e7981 */ /* 0x000ea4000c1e1b00 */
[----:B--2---:R-:W-:Y:S01]  /*0740*/  DFMA R16, R16, R14, R10 ;  /* 0x0000000e1010722b */ /* 0x004fe2000000000a */
[----:B------:R-:W-:-:S04]  /*0750*/  IMAD.WIDE R10, R5, 0x8, R24 ;  /* 0x00000008050a7825 */ /* 0x000fc800078e0218 */
[C---:B------:R-:W-:Y:S02]  /*0760*/  IMAD.WIDE R14, R0.reuse, 0x8, R12 ;  /* 0x00000008000e7825 */ /* 0x040fe400078e020c */
        /* <DEDUP_REMOVED lines=15> */
[----:B------:R-:W-:Y:S01]  /*0860*/  IADD3 R8, PT, PT, R8, 0x4, RZ ;  /* 0x0000000408087810 */ /* 0x000fe20007ffe0ff */
[----:B--2---:R-:W-:-:S07]  /*0870*/  DFMA R10, R24, R16, R12 ;  /* 0x00000010180a722b */ /* 0x004fce000000000c */
[----:B------:R1:W-:Y:S04]  /*0880*/  STG.E.64 desc[UR6][R2.64], R10 ;  /* 0x0000000a02007986 */ /* 0x0003e8000c101b06 */
.L_x_8:
[----:B------:R-:W-:Y:S05]  /*0890*/  @!P1 EXIT ;  /* 0x000000000000994d */ /* 0x000fea0003800000 */
[----:B------:R-:W-:Y:S02]  /*08a0*/  ISETP.NE.AND P0, PT, R9, 0x1, PT ;  /* 0x000000010900780c */ /* 0x000fe40003f05270 */
[----:B------:R-:W-:-:S04]  /*08b0*/  LOP3.LUT R6, R6, 0x1, RZ, 0xc0, !PT ;  /* 0x0000000106067812 */ /* 0x000fc800078ec0ff */
[----:B------:R-:W-:-:S07]  /*08c0*/  ISETP.NE.U32.AND P1, PT, R6, 0x1, PT ;  /* 0x000000010600780c */ /* 0x000fce0003f25070 */
[----:B------:R-:W-:Y:S06]  /*08d0*/  @!P0 BRA `(.L_x_9) ;  /* 0x0000000000448947 */ /* 0x000fec0003800000 */
[----:B-1----:R-:W1:Y:S01]  /*08e0*/  LDC.64 R12, c[0x0][0x388] ;  /* 0x0000e200ff0c7b82 */ /* 0x002e620000000a00 */
[C---:B0-----:R-:W-:Y:S02]  /*08f0*/  IMAD R17, R8.reuse, R5, R4 ;  /* 0x0000000508117224 */ /* 0x041fe400078e0204 */
[----:B------:R-:W-:-:S05]  /*0900*/  IMAD R19, R8, R0, R7 ;  /* 0x0000000008137224 */ /* 0x000fca00078e0207 */
[----:B------:R-:W0:Y:S01]  /*0910*/  LDC.64 R14, c[0x0][0x380] ;  /* 0x0000e000ff0e7b82 */ /* 0x000e220000000a00 */
[----:B-1----:R-:W-:-:S05]  /*0920*/  IMAD.WIDE R16, R17, 0x8, R12 ;  /* 0x0000000811107825 */ /* 0x002fca00078e020c */
[----:B------:R-:W2:Y:S01]  /*0930*/  LDG.E.64 R12, desc[UR6][R16.64] ;  /* 0x00000006100c7981 */ /* 0x000ea2000c1e1b00 */
[----:B0-----:R-:W-:-:S05]  /*0940*/  IMAD.WIDE R18, R19, 0x8, R14 ;  /* 0x0000000813127825 */ /* 0x001fca00078e020e */
[----:B------:R-:W2:Y:S01]  /*0950*/  LDG.E.64 R14, desc[UR6][R18.64] ;  /* 0x00000006120e7981 */ /* 0x000ea2000c1e1b00 */
[----:B------:R-:W-:Y:S01]  /*0960*/  IMAD.WIDE R20, R5, 0x8, R16 ;  /* 0x0000000805147825 */ /* 0x000fe200078e0210 */
[----:B--2---:R-:W-:-:S03]  /*0970*/  DFMA R12, R12, R14, R10 ;  /* 0x0000000e0c0c722b */ /* 0x004fc6000000000a */
[----:B------:R-:W-:-:S04]  /*0980*/  IMAD.WIDE R14, R0, 0x8, R18 ;  /* 0x00000008000e7825 */ /* 0x000fc800078e0212 */
[----:B------:R2:W-:Y:S04]  /*0990*/  STG.E.64 desc[UR6][R2.64], R12 ;  /* 0x0000000c02007986 */ /* 0x0005e8000c101b06 */
[----:B------:R-:W3:Y:S04]  /*09a0*/  LDG.E.64 R10, desc[UR6][R20.64] ;  /* 0x00000006140a7981 */ /* 0x000ee8000c1e1b00 */
[----:B------:R-:W3:Y:S01]  /*09b0*/  LDG.E.64 R14, desc[UR6][R14.64] ;  /* 0x000000060e0e7981 */ /* 0x000ee2000c1e1b00 */
[----:B------:R-:W-:Y:S01]  /*09c0*/  IADD3 R8, PT, PT, R8, 0x2, RZ ;  /* 0x0000000208087810 */ /* 0x000fe20007ffe0ff */
[----:B---3--:R-:W-:-:S07]  /*09d0*/  DFMA R10, R10, R14, R12 ;  /* 0x0000000e0a0a722b */ /* 0x008fce000000000c */
[----:B------:R2:W-:Y:S04]  /*09e0*/  STG.E.64 desc[UR6][R2.64], R10 ;  /* 0x0000000a02007986 */ /* 0x0005e8000c101b06 */
.L_x_9:
[----:B------:R-:W-:Y:S05]  /*09f0*/  @P1 EXIT ;  /* 0x000000000000194d */ /* 0x000fea0003800000 */
[----:B-12---:R-:W1:Y:S01]  /*0a00*/  LDC.64 R12, c[0x0][0x388] ;  /* 0x0000e200ff0c7b82 */ /* 0x006e620000000a00 */
[C---:B------:R-:W-:Y:S02]  /*0a10*/  IMAD R5, R8.reuse, R5, R4 ;  /* 0x0000000508057224 */ /* 0x040fe400078e0204 */
[----:B------:R-:W-:-:S05]  /*0a20*/  IMAD R7, R8, R0, R7 ;  /* 0x0000000008077224 */ /* 0x000fca00078e0207 */
[----:B0-----:R-:W0:Y:S01]  /*0a30*/  LDC.64 R14, c[0x0][0x380] ;  /* 0x0000e000ff0e7b82 */ /* 0x001e220000000a00 */
[----:B-1----:R-:W-:-:S06]  /*0a40*/  IMAD.WIDE R4, R5, 0x8, R12 ;  /* 0x0000000805047825 */ /* 0x002fcc00078e020c */
[----:B------:R-:W2:Y:S01]  /*0a50*/  LDG.E.64 R4, desc[UR6][R4.64] ;  /* 0x0000000604047981 */ /* 0x000ea2000c1e1b00 */
[----:B0-----:R-:W-:-:S06]  /*0a60*/  IMAD.WIDE R6, R7, 0x8, R14 ;  /* 0x0000000807067825 */ /* 0x001fcc00078e020e */
[----:B------:R-:W2:Y:S02]  /*0a70*/  LDG.E.64 R6, desc[UR6][R6.64] ;  /* 0x0000000606067981 */ /* 0x000ea4000c1e1b00 */
[----:B--2---:R-:W-:-:S07]  /*0a80*/  DFMA R10, R4, R6, R10 ;  /* 0x00000006040a722b */ /* 0x004fce000000000a */
[----:B------:R-:W-:Y:S01]  /*0a90*/  STG.E.64 desc[UR6][R2.64], R10 ;  /* 0x0000000a02007986 */ /* 0x000fe2000c101b06 */
[----:B------:R-:W-:Y:S05]  /*0aa0*/  EXIT ;  /* 0x000000000000794d */ /* 0x000fea0003800000 */
.L_x_10:
        /* <DEDUP_REMOVED lines=13> */
.L_x_22:


//--------------------- .text._Z11InputKernelPKdS0_iiiPd --------------------------
	.section	.text._Z11InputKernelPKdS0_iiiPd,"ax",@progbits
	.align	128
        .global         _Z11InputKernelPKdS0_iiiPd
        .type           _Z11InputKernelPKdS0_iiiPd,@function
        .size           _Z11InputKernelPKdS0_iiiPd,(.L_x_23 - _Z11InputKernelPKdS0_iiiPd)
        .other          _Z11InputKernelPKdS0_iiiPd,@"STO_CUDA_ENTRY STV_DEFAULT"
_Z11InputKernelPKdS0_iiiPd:
.text._Z11InputKernelPKdS0_iiiPd:
[----:B------:R-:W-:Y:S01]  /*0000*/  LDC R1, c[0x0][0x37c] ;  /* 0x0000df00ff017b82 */ /* 0x000fe20000000800 */
[----:B------:R-:W0:Y:S07]  /*0010*/  S2R R0, SR_TID.X ;  /* 0x0000000000007919 */ /* 0x000e2e0000002100 */
[----:B------:R-:W0:Y:S01]  /*0020*/  S2UR UR5, SR_CTAID.X ;  /* 0x00000000000579c3 */ /* 0x000e220000002500 */
[----:B------:R-:W1:Y:S07]  /*0030*/  LDCU.64 UR8, c[0x0][0x390] ;  /* 0x00007200ff0877ac */ /* 0x000e6e0008000a00 */
[----:B------:R-:W0:Y:S01]  /*0040*/  LDC R11, c[0x0][0x360] ;  /* 0x0000d800ff0b7b82 */ /* 0x000e220000000800 */
[----:B-1----:R-:W-:Y:S01]  /*0050*/  UIMAD UR4, UR9, UR8, URZ ;  /* 0x00000008090472a4 */ /* 0x002fe2000f8e02ff */
[----:B0-----:R-:W-:-:S05]  /*0060*/  IMAD R11, R11, UR5, R0 ;  /* 0x000000050b0b7c24 */ /* 0x001fca000f8e0200 */
[----:B------:R-:W-:-:S13]  /*0070*/  ISETP.GE.U32.AND P0, PT, R11, UR4, PT ;  /* 0x000000040b007c0c */ /* 0x000fda000bf06070 */
[----:B------:R-:W-:Y:S05]  /*0080*/  @P0 EXIT ;  /* 0x000000000000094d */ /* 0x000fea0003800000 */
[----:B------:R-:W0:Y:S01]  /*0090*/  LDC R0, c[0x0][0x398] ;  /* 0x0000e600ff007b82 */ /* 0x000e220000000800 */
[----:B------:R-:W1:Y:S07]  /*00a0*/  LDCU.64 UR6, c[0x0][0x358] ;  /* 0x00006b00ff0677ac */ /* 0x000e6e0008000a00 */
[----:B------:R-:W2:Y:S01]  /*00b0*/  LDC.64 R2, c[0x0][0x3a0] ;  /* 0x0000e800ff027b82 */ /* 0x000ea20000000a00 */
[----:B0-----:R-:W-:Y:S01]  /*00c0*/  ISETP.GE.AND P0, PT, R0, 0x1, PT ;  /* 0x000000010000780c */ /* 0x001fe20003f06270 */
[----:B--2---:R-:W-:-:S05]  /*00d0*/  IMAD.WIDE.U32 R4, R11, 0x8, R2 ;  /* 0x000000080b047825 */ /* 0x004fca00078e0002 */
[----:B-1----:R0:W-:Y:S07]  /*00e0*/  STG.E.64 desc[UR6][R4.64], RZ ;  /* 0x000000ff04007986 */ /* 0x0021ee000c101b06 */
[----:B------:R-:W-:Y:S05]  /*00f0*/  @!P0 EXIT ;  /* 0x000000000000894d */ /* 0x000fea0003800000 */
[----:B------:R-:W1:Y:S01]  /*0100*/  I2F.U32.RP R6, UR8 ;  /* 0x0000000800067d06 */ /* 0x000e620008209000 */
[----:B------:R-:W-:Y:S01]  /*0110*/  ISETP.NE.U32.AND P2, PT, RZ, UR8, PT ;  /* 0x00000008ff007c0c */ /* 0x000fe2000bf45070 */
[----:B------:R-:W-:Y:S01]  /*0120*/  IMAD.WIDE R2, R11, 0x8, R2 ;  /* 0x000000080b027825 */ /* 0x000fe200078e0202 */
[----:B------:R-:W-:-:S04]  /*0130*/  LOP3.LUT R18, R0, 0x7, RZ, 0xc0, !PT ;  /* 0x0000000700127812 */ /* 0x000fc800078ec0ff */
[----:B------:R2:W5:Y:S01]  /*0140*/  LDG.E.64 R12, desc[UR6][R2.64] ;  /* 0x00000006020c7981 */ /* 0x000562000c1e1b00 */
[----:B-1----:R-:W0:Y:S02]  /*0150*/  MUFU.RCP R6, R6 ;  /* 0x0000000600067308 */ /* 0x002e240000001000 */
[----:B0-----:R-:W-:-:S06]  /*0160*/  IADD3 R4, PT, PT, R6, 0xffffffe, RZ ;  /* 0x0ffffffe06047810 */ /* 0x001fcc0007ffe0ff */
[----:B------:R0:W1:Y:S02]  /*0170*/  F2I.FTZ.U32.TRUNC.NTZ R5, R4 ;  /* 0x0000000400057305 */ /* 0x000064000021f000 */
[----:B0-----:R-:W-:Y:S01]  /*0180*/  HFMA2 R4, -RZ, RZ, 0, 0 ;  /* 0x00000000ff047431 */ /* 0x001fe200000001ff */
[----:B-1----:R-:W-:-:S05]  /*0190*/  IADD3 R7, PT, PT, RZ, -R5, RZ ;  /* 0x80000005ff077210 */ /* 0x002fca0007ffe0ff */
[----:B------:R-:W-:-:S04]  /*01a0*/  IMAD R7, R7, UR8, RZ ;  /* 0x0000000807077c24 */ /* 0x000fc8000f8e02ff */
[----:B------:R-:W-:-:S06]  /*01b0*/  IMAD.HI.U32 R8, R5, R7, R4 ;  /* 0x0000000705087227 */ /* 0x000fcc00078e0004 */
[----:B------:R-:W-:-:S04]  /*01c0*/  IMAD.HI.U32 R5, R8, R11, RZ ;  /* 0x0000000b08057227 */ /* 0x000fc800078e00ff */
[----:B------:R-:W-:-:S04]  /*01d0*/  IMAD.MOV R8, RZ, RZ, -R5 ;  /* 0x000000ffff087224 */ /* 0x000fc800078e0a05 */
[----:B------:R-:W-:-:S05]  /*01e0*/  IMAD R7, R8, UR8, R11 ;  /* 0x0000000808077c24 */ /* 0x000fca000f8e020b */
[----:B------:R-:W-:-:S13]  /*01f0*/  ISETP.GE.U32.AND P0, PT, R7, UR8, PT ;  /* 0x0000000807007c0c */ /* 0x000fda000bf06070 */
[----:B------:R-:W-:Y:S02]  /*0200*/  @P0 IADD3 R7, PT, PT, R7, -UR8, RZ ;  /* 0x8000000807070c10 */ /* 0x000fe4000fffe0ff */
[----:B------:R-:W-:Y:S02]  /*0210*/  @P0 IADD3 R5, PT, PT, R5, 0x1, RZ ;  /* 0x0000000105050810 */ /* 0x000fe40007ffe0ff */
[----:B------:R-:W-:Y:S02]  /*0220*/  ISETP.GE.U32.AND P1, PT, R7, UR8, PT ;  /* 0x0000000807007c0c */ /* 0x000fe4000bf26070 */
[----:B------:R-:W-:-:S11]  /*0230*/  ISETP.GE.U32.AND P0, PT, R0, 0x8, PT ;  /* 0x000000080000780c */ /* 0x000fd60003f06070 */
[----:B------:R-:W-:Y:S01]  /*0240*/  @P1 VIADD R5, R5, 0x1 ;  /* 0x0000000105051836 */ /* 0x000fe20000000000 */
[----:B------:R-:W-:Y:S02]  /*0250*/  @!P2 LOP3.LUT R5, RZ, UR8, RZ, 0x33, !PT ;  /* 0x00000008ff05ac12 */ /* 0x000fe4000f8e33ff */
[----:B------:R-:W-:Y:S02]  /*0260*/  ISETP.NE.AND P1, PT, R18, RZ, PT ;  /* 0x000000ff1200720c */ /* 0x000fe40003f25270 */
[----:B------:R-:W-:-:S05]  /*0270*/  IADD3 R4, PT, PT, -R5, RZ, RZ ;  /* 0x000000ff05047210 */ /* 0x000fca0007ffe1ff */
[----:B------:R-:W-:Y:S01]  /*0280*/  IMAD R11, R4, UR8, R11 ;  /* 0x00000008040b7c24 */ /* 0x000fe2000f8e020b */
[----:B------:R-:W-:Y:S01]  /*0290*/  MOV R4, RZ ;  /* 0x000000ff00047202 */ /* 0x000fe20000000f00 */
[----:B--2---:R-:W-:Y:S06]  /*02a0*/  @!P0 BRA `(.L_x_11) ;  /* 0x0000000000b48947 */ /* 0x004fec0003800000 */
[----:B------:R-:W-:Y:S01]  /*02b0*/  LOP3.LUT R4, R0, 0x7ffffff8, RZ, 0xc0, !PT ;  /* 0x7ffffff800047812 */ /* 0x000fe200078ec0ff */
[----:B------:R-:W-:-:S04]  /*02c0*/  UMOV UR4, URZ ;  /* 0x000000ff00047c82 */ /* 0x000fc80008000000 */
[----:B------:R-:W-:-:S07]  /*02d0*/  IMAD.MOV R10, RZ, RZ, -R4 ;  /* 0x000000ffff0a7224 */ /* 0x000fce00078e0a04 */
.L_x_12:
[----:B0-----:R-:W0:Y:S01]  /*02e0*/  LDC.64 R8, c[0x0][0x388] ;  /* 0x0000e200ff087b82 */ /* 0x001e220000000a00 */
[-C--:B------:R-:W-:Y:S02]  /*02f0*/  IMAD R15, R11, R0.reuse, UR4 ;  /* 0x000000040b0f7e24 */ /* 0x080fe4000f8e0200 */
[----:B------:R-:W-:-:S05]  /*0300*/  IMAD R17, R5, R0, UR4 ;  /* 0x0000000405117e24 */ /* 0x000fca000f8e0200 */
[----:B------:R-:W1:Y:S01]  /*0310*/  LDC.64 R6, c[0x0][0x380] ;  /* 0x0000e000ff067b82 */ /* 0x000e620000000a00 */
[----:B0-----:R-:W-:-:S05]  /*0320*/  IMAD.WIDE R8, R15, 0x8, R8 ;  /* 0x000000080f087825 */ /* 0x001fca00078e0208 */
[----:B------:R-:W2:Y:S01]  /*0330*/  LDG.E.64 R14, desc[UR6][R8.64] ;  /* 0x00000006080e7981 */ /* 0x000ea2000c1e1b00 */
[----:B-1----:R-:W-:-:S05]  /*0340*/  IMAD.WIDE R6, R17, 0x8, R6 ;  /* 0x0000000811067825 */ /* 0x002fca00078e0206 */
[----:B------:R-:W2:Y:S02]  /*0350*/  LDG.E.64 R16, desc[UR6][R6.64] ;  /* 0x0000000606107981 */ /* 0x000ea4000c1e1b00 */
[----:B--2--5:R-:W-:-:S07]  /*0360*/  DFMA R14, R14, R16, R12 ;  /* 0x000000100e0e722b */ /* 0x024fce000000000c */
[----:B------:R0:W-:Y:S04]  /*0370*/  STG.E.64 desc[UR6][R2.64], R14 ;  /* 0x0000000e02007986 */ /* 0x0001e8000c101b06 */
[----:B------:R-:W2:Y:S04]  /*0380*/  LDG.E.64 R12, desc[UR6][R8.64+0x8] ;  /* 0x00000806080c7981 */ /* 0x000ea8000c1e1b00 */
[----:B------:R-:W2:Y:S02]  /*0390*/  LDG.E.64 R16, desc[UR6][R6.64+0x8] ;  /* 0x0000080606107981 */ /* 0x000ea4000c1e1b00 */
[----:B--2---:R-:W-:-:S07]  /*03a0*/  DFMA R12, R12, R16, R14 ;  /* 0x000000100c0c722b */ /* 0x004fce000000000e */
[----:B------:R1:W-:Y:S04]  /*03b0*/  STG.E.64 desc[UR6][R2.64], R12 ;  /* 0x0000000c02007986 */ /* 0x0003e8000c101b06 */
[----:B------:R-:W2:Y:S04]  /*03c0*/  LDG.E.64 R16, desc[UR6][R8.64+0x10] ;  /* 0x0000100608107981 */ /* 0x000ea8000c1e1b00 */
[----:B------:R-:W2:Y:S02]  /*03d0*/  LDG.E.64 R20, desc[UR6][R6.64+0x10] ;  /* 0x0000100606147981 */ /* 0x000ea4000c1e1b00 */
[----:B--2---:R-:W-:-:S07]  /*03e0*/  DFMA R16, R16, R20, R12 ;  /* 0x000000141010722b */ /* 0x004fce000000000c */
[----:B------:R2:W-:Y:S04]  /*03f0*/  STG.E.64 desc[UR6][R2.64], R16 ;  /* 0x0000001002007986 */ /* 0x0005e8000c101b06 */
[----:B------:R-:W3:Y:S04]  /*0400*/  LDG.E.64 R20, desc[UR6][R8.64+0x18] ;  /* 0x0000180608147981 */ /* 0x000ee8000c1e1b00 */
[----:B------:R-:W3:Y:S02]  /*0410*/  LDG.E.64 R22, desc[UR6][R6.64+0x18] ;  /* 0x0000180606167981 */ /* 0x000ee4000c1e1b00 */
[----:B---3--:R-:W-:-:S07]  /*0420*/  DFMA R20, R20, R22, R16 ;  /* 0x000000161414722b */ /* 0x008fce0000000010 */
[----:B------:R3:W-:Y:S04]  /*0430*/  STG.E.64 desc[UR6][R2.64], R20 ;  /* 0x0000001402007986 */ /* 0x0007e8000c101b06 */
[----:B0-----:R-:W4:Y:S04]  /*0440*/  LDG.E.64 R14, desc[UR6][R8.64+0x20] ;  /* 0x00002006080e7981 */ /* 0x001f28000c1e1b00 */
[----:B------:R-:W4:Y:S02]  /*0450*/  LDG.E.64 R22, desc[UR6][R6.64+0x20] ;  /* 0x0000200606167981 */ /* 0x000f24000c1e1b00 */
[----:B----4-:R-:W-:-:S07]  /*0460*/  DFMA R14, R14, R22, R20 ;  /* 0x000000160e0e722b */ /* 0x010fce0000000014 */
[----:B------:R0:W-:Y:S04]  /*0470*/  STG.E.64 desc[UR6][R2.64], R14 ;  /* 0x0000000e02007986 */ /* 0x0001e8000c101b06 */
[----:B-1----:R-:W4:Y:S04]  /*0480*/  LDG.E.64 R12, desc[UR6][R8.64+0x28] ;  /* 0x00002806080c7981 */ /* 0x002f28000c1e1b00 */
[----:B------:R-:W4:Y:S02]  /*0490*/  LDG.E.64 R22, desc[UR6][R6.64+0x28] ;  /* 0x0000280606167981 */ /* 0x000f24000c1e1b00 */
[----:B----4-:R-:W-:-:S07]  /*04a0*/  DFMA R22, R12, R22, R14 ;  /* 0x000000160c16722b */ /* 0x010fce000000000e */
[----:B------:R0:W-:Y:S04]  /*04b0*/  STG.E.64 desc[UR6][R2.64], R22 ;  /* 0x0000001602007986 */ /* 0x0001e8000c101b06 */
[----:B------:R-:W4:Y:S04]  /*04c0*/  LDG.E.64 R12, desc[UR6][R8.64+0x30] ;  /* 0x00003006080c7981 */ /* 0x000f28000c1e1b00 */
[----:B--2---:R-:W4:Y:S01]  /*04d0*/  LDG.E.64 R16, desc[UR6][R6.64+0x30] ;  /* 0x0000300606107981 */ /* 0x004f22000c1e1b00 */
[----:B------:R-:W-:Y:S01]  /*04e0*/  IADD3 R10, PT, PT, R10, 0x8, RZ ;  /* 0x000000080a0a7810 */ /* 0x000fe20007ffe0ff */
[----:B----4-:R-:W-:-:S07]  /*04f0*/  DFMA R16, R12, R16, R22 ;  /* 0x000000100c10722b */ /* 0x010fce0000000016 */
[----:B------:R0:W-:Y:S04]  /*0500*/  STG.E.64 desc[UR6][R2.64], R16 ;  /* 0x0000001002007986 */ /* 0x0001e8000c101b06 */
[----:B------:R-:W2:Y:S04]  /*0510*/  LDG.E.64 R12, desc[UR6][R8.64+0x38] ;  /* 0x00003806080c7981 */ /* 0x000ea8000c1e1b00 */
[----:B---3--:R-:W2:Y:S01]  /*0520*/  LDG.E.64 R20, desc[UR6][R6.64+0x38] ;  /* 0x0000380606147981 */ /* 0x008ea2000c1e1b00 */
[----:B------:R-:W-:Y:S01]  /*0530*/  ISETP.NE.AND P0, PT, R10, RZ, PT ;  /* 0x000000ff0a00720c */ /* 0x000fe20003f05270 */
[----:B------:R-:W-:Y:S01]  /*0540*/  UIADD3 UR4, UPT, UPT, UR4, 0x8, URZ ;  /* 0x0000000804047890 */ /* 0x000fe2000fffe0ff */
[----:B--2---:R-:W-:-:S07]  /*0550*/  DFMA R12, R12, R20, R16 ;  /* 0x000000140c0c722b */ /* 0x004fce0000000010 */
[----:B------:R0:W-:Y:S04]  /*0560*/  STG.E.64 desc[UR6][R2.64], R12 ;  /* 0x0000000c02007986 */ /* 0x0001e8000c101b06 */
[----:B------:R-:W-:Y:S05]  /*0570*/  @P0 BRA `(.L_x_12) ;  /* 0xfffffffc00580947 */ /* 0x000fea000383ffff */
.L_x_11:
[----:B------:R-:W-:Y:S05]  /*0580*/  @!P1 EXIT ;  /* 0x000000000000994d */ /* 0x000fea0003800000 */
[----:B------:R-:W-:Y:S02]  /*0590*/  ISETP.GE.U32.AND P0, PT, R18, 0x4, PT ;  /* 0x000000041200780c */ /* 0x000fe40003f06070 */
[----:B------:R-:W-:-:S04]  /*05a0*/  LOP3.LUT R10, R0, 0x3, RZ, 0xc0, !PT ;  /* 0x00000003000a7812 */ /* 0x000fc800078ec0ff */
[----:B------:R-:W-:-:S07]  /*05b0*/  ISETP.NE.AND P1, PT, R10, RZ, PT ;  /* 0x000000ff0a00720c */ /* 0x000fce0003f25270 */
[----:B------:R-:W-:Y:S06]  /*05c0*/  @!P0 BRA `(.L_x_13) ;  /* 0x00000000005c8947 */ /* 0x000fec0003800000 */
[----:B------:R-:W1:Y:S01]  /*05d0*/  LDC.64 R8, c[0x0][0x388] ;  /* 0x0000e200ff087b82 */ /* 0x000e620000000a00 */
[-CC-:B0-----:R-:W-:Y:S02]  /*05e0*/  IMAD R15, R11, R0.reuse, R4.reuse ;  /* 0x000000000b0f7224 */ /* 0x181fe400078e0204 */
[----:B------:R-:W-:-:S05]  /*05f0*/  IMAD R17, R5, R0, R4 ;  /* 0x0000000005117224 */ /* 0x000fca00078e0204 */
[----:B------:R-:W0:Y:S01]  /*0600*/  LDC.64 R6, c[0x0][0x380] ;  /* 0x0000e000ff067b82 */ /* 0x000e220000000a00 */
[----:B-1----:R-:W-:-:S05]  /*0610*/  IMAD.WIDE R8, R15, 0x8, R8 ;  /* 0x000000080f087825 */ /* 0x002fca00078e0208 */
[----:B------:R-:W2:Y:S01]  /*0620*/  LDG.E.64 R14, desc[UR6][R8.64] ;  /* 0x00000006080e7981 */ /* 0x000ea2000c1e1b00 */
[----:B0-----:R-:W-:-:S05]  /*0630*/  IMAD.WIDE R6, R17, 0x8, R6 ;  /* 0x0000000811067825 */ /* 0x001fca00078e0206 */
        /* <DEDUP_REMOVED lines=11> */
[----:B------:R-:W2:Y:S04]  /*06f0*/  LDG.E.64 R12, desc[UR6][R8.64+0x18] ;  /* 0x00001806080c7981 */ /* 0x000ea8000c1e1b00 */
[----:B------:R-:W2:Y:S01]  /*0700*/  LDG.E.64 R20, desc[UR6][R6.64+0x18] ;  /* 0x0000180606147981 */ /* 0x000ea2000c1e1b00 */
[----:B------:R-:W-:Y:S01]  /*0710*/  IADD3 R4, PT, PT, R4, 0x4, RZ ;  /* 0x0000000404047810 */ /* 0x000fe20007ffe0ff */
[----:B--2---:R-:W-:-:S07]  /*0720*/  DFMA R12, R12, R20, R18 ;  /* 0x000000140c0c722b */ /* 0x004fce0000000012 */
[----:B------:R1:W-:Y:S04]  /*0730*/  STG.E.64 desc[UR6][R2.64], R12 ;  /* 0x0000000c02007986 */ /* 0x0003e8000c101b06 */
.L_x_13:
[----:B------:R-:W-:Y:S05]  /*0740*/  @!P1 EXIT ;  /* 0x000000000000994d */ /* 0x000fea0003800000 */
[----:B------:R-:W-:Y:S02]  /*0750*/  ISETP.NE.AND P0, PT, R10, 0x1, PT ;  /* 0x000000010a00780c */ /* 0x000fe40003f05270 */
[----:B------:R-:W-:-:S04]  /*0760*/  LOP3.LUT R6, R0, 0x1, RZ, 0xc0, !PT ;  /* 0x0000000100067812 */ /* 0x000fc800078ec0ff */
[----:B------:R-:W-:-:S07]  /*0770*/  ISETP.NE.U32.AND P1, PT, R6, 0x1, PT ;  /* 0x000000010600780c */ /* 0x000fce0003f25070 */
[----:B------:R-:W-:Y:S06]  /*0780*/  @!P0 BRA `(.L_x_14) ;  /* 0x00000000003c8947 */ /* 0x000fec0003800000 */
[----:B------:R-:W2:Y:S01]  /*0790*/  LDC.64 R6, c[0x0][0x388] ;  /* 0x0000e200ff067b82 */ /* 0x000ea20000000a00 */
[-CC-:B01----:R-:W-:Y:S02]  /*07a0*/  IMAD R15, R11, R0.reuse, R4.reuse ;  /* 0x000000000b0f7224 */ /* 0x183fe400078e0204 */
[----:B------:R-:W-:-:S05]  /*07b0*/  IMAD R17, R5, R0, R4 ;  /* 0x0000000005117224 */ /* 0x000fca00078e0204 */
[----:B------:R-:W0:Y:S01]  /*07c0*/  LDC.64 R8, c[0x0][0x380] ;  /* 0x0000e000ff087b82 */ /* 0x000e220000000a00 */
[----:B--2---:R-:W-:-:S05]  /*07d0*/  IMAD.WIDE R14, R15, 0x8, R6 ;  /* 0x000000080f0e7825 */ /* 0x004fca00078e0206 */
[----:B------:R-:W2:Y:S01]  /*07e0*/  LDG.E.64 R6, desc[UR6][R14.64] ;  /* 0x000000060e067981 */ /* 0x000ea2000c1e1b00 */
[----:B0-----:R-:W-:-:S05]  /*07f0*/  IMAD.WIDE R16, R17, 0x8, R8 ;  /* 0x0000000811107825 */ /* 0x001fca00078e0208 */
[----:B------:R-:W2:Y:S02]  /*0800*/  LDG.E.64 R8, desc[UR6][R16.64] ;  /* 0x0000000610087981 */ /* 0x000ea4000c1e1b00 */
[----:B--2--5:R-:W-:-:S07]  /*0810*/  DFMA R6, R6, R8, R12 ;  /* 0x000000080606722b */ /* 0x024fce000000000c */
[----:B------:R2:W-:Y:S04]  /*0820*/  STG.E.64 desc[UR6][R2.64], R6 ;  /* 0x0000000602007986 */ /* 0x0005e8000c101b06 */
[----:B------:R-:W3:Y:S04]  /*0830*/  LDG.E.64 R12, desc[UR6][R14.64+0x8] ;  /* 0x000008060e0c7981 */ /* 0x000ee8000c1e1b00 */
[----:B------:R-:W3:Y:S01]  /*0840*/  LDG.E.64 R8, desc[UR6][R16.64+0x8] ;  /* 0x0000080610087981 */ /* 0x000ee2000c1e1b00 */
[----:B------:R-:W-:Y:S01]  /*0850*/  IADD3 R4, PT, PT, R4, 0x2, RZ ;  /* 0x0000000204047810 */ /* 0x000fe20007ffe0ff */
[----:B---3--:R-:W-:-:S07]  /*0860*/  DFMA R12, R12, R8, R6 ;  /* 0x000000080c0c722b */ /* 0x008fce0000000006 */
[----:B------:R2:W-:Y:S04]  /*0870*/  STG.E.64 desc[UR6][R2.64], R12 ;  /* 0x0000000c02007986 */ /* 0x0005e8000c101b06 */
.L_x_14:
[----:B------:R-:W-:Y:S05]  /*0880*/  @P1 EXIT ;  /* 0x000000000000194d */ /* 0x000fea0003800000 */
[----:B--2---:R-:W2:Y:S01]  /*0890*/  LDC.64 R6, c[0x0][0x388] ;  /* 0x0000e200ff067b82 */ /* 0x004ea20000000a00 */
[-CC-:B------:R-:W-:Y:S02]  /*08a0*/  IMAD R11, R11, R0.reuse, R4.reuse ;  /* 0x000000000b0b7224 */ /* 0x180fe400078e0204 */
[----:B01----:R-:W-:-:S05]  /*08b0*/  IMAD R15, R5, R0, R4 ;  /* 0x00000000050f7224 */ /* 0x003fca00078e0204 */
[----:B------:R-:W0:Y:S01]  /*08c0*/  LDC.64 R8, c[0x0][0x380] ;  /* 0x0000e000ff087b82 */ /* 0x000e220000000a00 */
[----:B--2---:R-:W-:-:S06]  /*08d0*/  IMAD.WIDE R4, R11, 0x8, R6 ;  /* 0x000000080b047825 */ /* 0x004fcc00078e0206 */
[----:B------:R-:W2:Y:S01]  /*08e0*/  LDG.E.64 R4, desc[UR6][R4.64] ;  /* 0x0000000604047981 */ /* 0x000ea2000c1e1b00 */
[----:B0-----:R-:W-:-:S06]  /*08f0*/  IMAD.WIDE R6, R15, 0x8, R8 ;  /* 0x000000080f067825 */ /* 0x001fcc00078e0208 */
[----:B------:R-:W2:Y:S02]  /*0900*/  LDG.E.64 R6, desc[UR6][R6.64] ;  /* 0x0000000606067981 */ /* 0x000ea4000c1e1b00 */
[----:B--2--5:R-:W-:-:S07]  /*0910*/  DFMA R12, R4, R6, R12 ;  /* 0x00000006040c722b */ /* 0x024fce000000000c */
[----:B------:R-:W-:Y:S01]  /*0920*/  STG.E.64 desc[UR6][R2.64], R12 ;  /* 0x0000000c02007986 */ /* 0x000fe2000c101b06 */
[----:B------:R-:W-:Y:S05]  /*0930*/  EXIT ;  /* 0x000000000000794d */ /* 0x000fea0003800000 */
.L_x_15:
        /* <DEDUP_REMOVED lines=12> */
.L_x_23:


//--------------------- .text._Z11DenseKernelPKdS0_S0_iiiPd --------------------------
	.section	.text._Z11DenseKernelPKdS0_S0_iiiPd,"ax",@progbits
	.align	128
        .global         _Z11DenseKernelPKdS0_S0_iiiPd
        .type           _Z11DenseKernelPKdS0_S0_iiiPd,@function
        .size           _Z11DenseKernelPKdS0_S0_iiiPd,(.L_x_24 - _Z11DenseKernelPKdS0_S0_iiiPd)
        .other          _Z11DenseKernelPKdS0_S0_iiiPd,@"STO_CUDA_ENTRY STV_DEFAULT"
_Z11DenseKernelPKdS0_S0_iiiPd:
.text._Z11DenseKernelPKdS0_S0_iiiPd:
[----:B------:R-:W-:Y:S01]  /*0000*/  LDC R1, c[0x0][0x37c] ;  /* 0x0000df00ff017b82 */ /* 0x000fe20000000800 */
[----:B------:R-:W0:Y:S07]  /*0010*/  S2R R3, SR_TID.X ;  /* 0x0000000000037919 */ /* 0x000e2e0000002100 */
[----:B------:R-:W0:Y:S08]  /*0020*/  S2UR UR4, SR_CTAID.X ;  /* 0x00000000000479c3 */ /* 0x000e300000002500 */
[----:B------:R-:W0:Y:S08]  /*0030*/  LDC R4, c[0x0][0x360] ;  /* 0x0000d800ff047b82 */ /* 0x000e300000000800 */
[----:B------:R-:W1:Y:S01]  /*0040*/  LDC.64 R6, c[0x0][0x398] ;  /* 0x0000e600ff067b82 */ /* 0x000e620000000a00 */
[----:B0-----:R-:W-:-:S02]  /*0050*/  IMAD R4, R4, UR4, R3 ;  /* 0x0000000404047c24 */ /* 0x001fc4000f8e0203 */
[----:B-1----:R-:W-:-:S05]  /*0060*/  IMAD R3, R7, R6, RZ ;  /* 0x0000000607037224 */ /* 0x002fca00078e02ff */
[----:B------:R-:W-:-:S13]  /*0070*/  ISETP.GE.U32.AND P0, PT, R4, R3, PT ;  /* 0x000000030400720c */ /* 0x000fda0003f06070 */
[----:B------:R-:W-:Y:S05]  /*0080*/  @P0 EXIT ;  /* 0x000000000000094d */ /* 0x000fea0003800000 */
[----:B------:R-:W0:Y:S01]  /*0090*/  I2F.U32.RP R0, R7 ;  /* 0x0000000700007306 */ /* 0x000e220000209000 */
[----:B------:R-:W1:Y:S01]  /*00a0*/  LDCU.64 UR6, c[0x0][0x358] ;  /* 0x00006b00ff0677ac */ /* 0x000e620008000a00 */
[----:B------:R-:W-:Y:S02]  /*00b0*/  ISETP.NE.U32.AND P1, PT, R7, RZ, PT ;  /* 0x000000ff0700720c */ /* 0x000fe40003f25070 */
[----:B------:R-:W-:-:S04]  /*00c0*/  LOP3.LUT R8, RZ, R7, RZ, 0x33, !PT ;  /* 0x00000007ff087212 */ /* 0x000fc800078e33ff */
[----:B0-----:R-:W0:Y:S02]  /*00d0*/  MUFU.RCP R0, R0 ;  /* 0x0000000000007308 */ /* 0x001e240000001000 */
[----:B0-----:R-:W-:Y:S02]  /*00e0*/  IADD3 R5, PT, PT, R0, 0xffffffe, RZ ;  /* 0x0ffffffe00057810 */ /* 0x001fe40007ffe0ff */
[----:B------:R-:W0:Y:S04]  /*00f0*/  LDC R0, c[0x0][0x3a0] ;  /* 0x0000e800ff007b82 */ /* 0x000e280000000800 */
[----:B------:R-:W2:Y:S02]  /*0100*/  F2I.FTZ.U32.TRUNC.NTZ R3, R5 ;  /* 0x0000000500037305 */ /* 0x000ea4000021f000 */
[----:B--2---:R-:W-:-:S05]  /*0110*/  IADD3 R2, PT, PT, RZ, -R3, RZ ;  /* 0x80000003ff027210 */ /* 0x004fca0007ffe0ff */
[----:B------:R-:W-:Y:S02]  /*0120*/  IMAD R9, R2, R7, RZ ;  /* 0x0000000702097224 */ /* 0x000fe400078e02ff */
[----:B------:R-:W-:Y:S01]  /*0130*/  HFMA2 R2, -RZ, RZ, 0, 0 ;  /* 0x00000000ff027431 */ /* 0x000fe200000001ff */
[----:B0-----:R-:W-:-:S04]  /*0140*/  ISETP.GE.AND P3, PT, R0, 0x1, PT ;  /* 0x000000010000780c */ /* 0x001fc80003f66270 */
[----:B------:R-:W-:-:S06]  /*0150*/  IMAD.HI.U32 R3, R3, R9, R2 ;  /* 0x0000000903037227 */ /* 0x000fcc00078e0002 */
[----:B------:R-:W-:Y:S02]  /*0160*/  IMAD.HI.U32 R9, R3, R4, RZ ;  /* 0x0000000403097227 */ /* 0x000fe400078e00ff */
[----:B------:R-:W0:Y:S03]  /*0170*/  LDC.64 R2, c[0x0][0x3a8] ;  /* 0x0000ea00ff027b82 */ /* 0x000e260000000a00 */
[----:B------:R-:W-:-:S05]  /*0180*/  IADD3 R6, PT, PT, -R9, RZ, RZ ;  /* 0x000000ff09067210 */ /* 0x000fca0007ffe1ff */
[----:B------:R-:W-:-:S05]  /*0190*/  IMAD R6, R7, R6, R4 ;  /* 0x0000000607067224 */ /* 0x000fca00078e0204 */
[----:B------:R-:W-:Y:S01]  /*01a0*/  ISETP.GE.U32.AND P2, PT, R6, R7, PT ;  /* 0x000000070600720c */ /* 0x000fe20003f46070 */
[----:B0-----:R-:W-:Y:S01]  /*01b0*/  IMAD.WIDE.U32 R2, R4, 0x8, R2 ;  /* 0x0000000804027825 */ /* 0x001fe200078e0002 */
[----:B------:R-:W-:-:S11]  /*01c0*/  CS2R R4, SRZ ;  /* 0x0000000000047805 */ /* 0x000fd6000001ff00 */
[-C--:B------:R-:W-:Y:S01]  /*01d0*/  @P2 IADD3 R6, PT, PT, R6, -R7.reuse, RZ ;  /* 0x8000000706062210 */ /* 0x080fe20007ffe0ff */
[----:B-1----:R0:W-:Y:S03]  /*01e0*/  STG.E.64 desc[UR6][R2.64], RZ ;  /* 0x000000ff02007986 */ /* 0x0021e6000c101b06 */
[----:B------:R-:W-:-:S13]  /*01f0*/  ISETP.GE.U32.AND P0, PT, R6, R7, PT ;  /* 0x000000070600720c */ /* 0x000fda0003f06070 */
[----:B------:R-:W-:-:S04]  /*0200*/  @P0 IADD3 R6, PT, PT, R6, -R7, RZ ;  /* 0x8000000706060210 */ /* 0x000fc80007ffe0ff */
[----:B------:R-:W-:Y:S01]  /*0210*/  SEL R6, R8, R6, !P1 ;  /* 0x0000000608067207 */ /* 0x000fe20004800000 */
[----:B0-----:R-:W-:Y:S06]  /*0220*/  @!P3 BRA `(.L_x_16) ;  /* 0x0000000400ecb947 */ /* 0x001fec0003800000 */
[C---:B------:R-:W-:Y:S02]  /*0230*/  ISETP.GE.U32.AND P3, PT, R0.reuse, 0x8, PT ;  /* 0x000000080000780c */ /* 0x040fe40003f66070 */
[----:B------:R-:W-:Y:S02]  /*0240*/  CS2R R4, SRZ ;  /* 0x0000000000047805 */ /* 0x000fe4000001ff00 */
[----:B------:R-:W-:Y:S02]  /*0250*/  @P2 IADD3 R9, PT, PT, R9, 0x1, RZ ;  /* 0x0000000109092810 */ /* 0x000fe40007ffe0ff */
[----:B------:R-:W-:Y:S02]  /*0260*/  LOP3.LUT R13, R0, 0x7, RZ, 0xc0, !PT ;  /* 0x00000007000d7812 */ /* 0x000fe400078ec0ff */
[----:B------:R-:W-:Y:S02]  /*0270*/  @P0 IADD3 R9, PT, PT, R9, 0x1, RZ ;  /* 0x0000000109090810 */ /* 0x000fe40007ffe0ff */
[----:B------:R-:W-:-:S02]  /*0280*/  ISETP.NE.AND P2, PT, R13, RZ, PT ;  /* 0x000000ff0d00720c */ /* 0x000fc40003f45270 */
[----:B------:R-:W-:Y:S02]  /*0290*/  SEL R9, R8, R9, !P1 ;  /* 0x0000000908097207 */ /* 0x000fe40004800000 */
[----:B------:R-:W-:Y:S01]  /*02a0*/  MOV R8, RZ ;  /* 0x000000ff00087202 */ /* 0x000fe20000000f00 */
[----:B------:R-:W-:Y:S08]  /*02b0*/  @!P3 BRA `(.L_x_17) ;  /* 0x0000000000d4b947 */ /* 0x000ff00003800000 */
[----:B------:R-:W-:Y:S02]  /*02c0*/  LOP3.LUT R8, R0, 0x7ffffff8, RZ, 0xc0, !PT ;  /* 0x7ffffff800087812 */ /* 0x000fe400078ec0ff */
[----:B------:R-:W-:Y:S01]  /*02d0*/  CS2R R4, SRZ ;  /* 0x0000000000047805 */ /* 0x000fe2000001ff00 */
[----:B------:R-:W-:Y:S01]  /*02e0*/  UMOV UR4, URZ ;  /* 0x000000ff00047c82 */ /* 0x000fe20008000000 */
[----:B------:R-:W-:-:S07]  /*02f0*/  IADD3 R12, PT, PT, -R8, RZ, RZ ;  /* 0x000000ff080c7210 */ /* 0x000fce0007ffe1ff */
.L_x_18:
[----:B------:R-:W0:Y:S01]  /*0300*/  LDC.64 R10, c[0x0][0x380] ;  /* 0x0000e000ff0a7b82 */ /* 0x000e220000000a00 */
[----:B--2---:R-:W-:Y:S02]  /*0310*/  IMAD R15, R9, R0, UR4 ;  /* 0x00000004090f7e24 */ /* 0x004fe4000f8e0200 */
[----:B------:R-:W-:-:S05]  /*0320*/  IMAD R19, R7, UR4, R6 ;  /* 0x0000000407137c24 */ /* 0x000fca000f8e0206 */
[----:B------:R-:W1:Y:S01]  /*0330*/  LDC.64 R16, c[0x0][0x388] ;  /* 0x0000e200ff107b82 */ /* 0x000e620000000a00 */
[----:B0-----:R-:W-:-:S05]  /*0340*/  IMAD.WIDE R10, R15, 0x8, R10 ;  /* 0x000000080f0a7825 */ /* 0x001fca00078e020a */
[----:B------:R-:W2:Y:S01]  /*0350*/  LDG.E.64 R14, desc[UR6][R10.64] ;  /* 0x000000060a0e7981 */ /* 0x000ea2000c1e1b00 */
[----:B-1----:R-:W-:-:S05]  /*0360*/  IMAD.WIDE R16, R19, 0x8, R16 ;  /* 0x0000000813107825 */ /* 0x002fca00078e0210 */
[----:B------:R-:W2:Y:S02]  /*0370*/  LDG.E.64 R18, desc[UR6][R16.64] ;  /* 0x0000000610127981 */ /* 0x000ea4000c1e1b00 */
[----:B--2---:R-:W-:Y:S01]  /*0380*/  DFMA R14, R14, R18, R4 ;  /* 0x000000120e0e722b */ /* 0x004fe20000000004 */
[----:B------:R-:W-:-:S06]  /*0390*/  IMAD.WIDE R18, R7, 0x8, R16 ;  /* 0x0000000807127825 */ /* 0x000fcc00078e0210 */
[----:B------:R0:W-:Y:S04]  /*03a0*/  STG.E.64 desc[UR6][R2.64], R14 ;  /* 0x0000000e02007986 */ /* 0x0001e8000c101b06 */
[----:B------:R-:W2:Y:S04]  /*03b0*/  LDG.E.64 R4, desc[UR6][R10.64+0x8] ;  /* 0x000008060a047981 */ /* 0x000ea8000c1e1b00 */
[----:B------:R-:W2:Y:S01]  /*03c0*/  LDG.E.64 R20, desc[UR6][R18.64] ;  /* 0x0000000612147981 */ /* 0x000ea2000c1e1b00 */
[----:B------:R-:W-:Y:S01]  /*03d0*/  IMAD.WIDE R22, R7, 0x8, R18 ;  /* 0x0000000807167825 */ /* 0x000fe200078e0212 */
[----:B--2---:R-:W-:-:S07]  /*03e0*/  DFMA R4, R4, R20, R14 ;  /* 0x000000140404722b */ /* 0x004fce000000000e */
[----:B------:R1:W-:Y:S04]  /*03f0*/  STG.E.64 desc[UR6][R2.64], R4 ;  /* 0x0000000402007986 */ /* 0x0003e8000c101b06 */
[----:B------:R-:W2:Y:S04]  /*0400*/  LDG.E.64 R20, desc[UR6][R10.64+0x10] ;  /* 0x000010060a147981 */ /* 0x000ea8000c1e1b00 */
[----:B------:R-:W2:Y:S01]  /*0410*/  LDG.E.64 R24, desc[UR6][R22.64] ;  /* 0x0000000616187981 */ /* 0x000ea2000c1e1b00 */
[----:B------:R-:W-:Y:S01]  /*0420*/  IMAD.WIDE R16, R7, 0x8, R22 ;  /* 0x0000000807107825 */ /* 0x000fe200078e0216 */
[----:B--2---:R-:W-:-:S07]  /*0430*/  DFMA R20, R20, R24, R4 ;  /* 0x000000181414722b */ /* 0x004fce0000000004 */
[----:B------:R2:W-:Y:S04]  /*0440*/  STG.E.64 desc[UR6][R2.64], R20 ;  /* 0x0000001402007986 */ /* 0x0005e8000c101b06 */
[----:B0-----:R-:W3:Y:S04]  /*0450*/  LDG.E.64 R14, desc[UR6][R10.64+0x18] ;  /* 0x000018060a0e7981 */ /* 0x001ee8000c1e1b00 */
[----:B------:R-:W3:Y:S01]  /*0460*/  LDG.E.64 R24, desc[UR6][R16.64] ;  /* 0x0000000610187981 */ /* 0x000ee2000c1e1b00 */
[----:B------:R-:W-:Y:S01]  /*0470*/  IMAD.WIDE R18, R7, 0x8, R16 ;  /* 0x0000000807127825 */ /* 0x000fe200078e0210 */
[----:B---3--:R-:W-:-:S07]  /*0480*/  DFMA R14, R14, R24, R20 ;  /* 0x000000180e0e722b */ /* 0x008fce0000000014 */
[----:B------:R0:W-:Y:S04]  /*0490*/  STG.E.64 desc[UR6][R2.64], R14 ;  /* 0x0000000e02007986 */ /* 0x0001e8000c101b06 */
[----:B-1----:R-:W3:Y:S04]  /*04a0*/  LDG.E.64 R4, desc[UR6][R10.64+0x20] ;  /* 0x000020060a047981 */ /* 0x002ee8000c1e1b00 */
[----:B------:R-:W3:Y:S01]  /*04b0*/  LDG.E.64 R24, desc[UR6][R18.64] ;  /* 0x0000000612187981 */ /* 0x000ee2000c1e1b00 */
[----:B------:R-:W-:Y:S01]  /*04c0*/  IMAD.WIDE R22, R7, 0x8, R18 ;  /* 0x0000000807167825 */ /* 0x000fe200078e0212 */
[----:B---3--:R-:W-:-:S07]  /*04d0*/  DFMA R4, R4, R24, R14 ;  /* 0x000000180404722b */ /* 0x008fce000000000e */
[----:B------:R1:W-:Y:S04]  /*04e0*/  STG.E.64 desc[UR6][R2.64], R4 ;  /* 0x0000000402007986 */ /* 0x0003e8000c101b06 */
[----:B--2---:R-:W2:Y:S04]  /*04f0*/  LDG.E.64 R20, desc[UR6][R10.64+0x28] ;  /* 0x000028060a147981 */ /* 0x004ea8000c1e1b00 */
        /* <DEDUP_REMOVED lines=11> */
[----:B------:R-:W-:-:S04]  /*05b0*/  IADD3 R12, PT, PT, R12, 0x8, RZ ;  /* 0x000000080c0c7810 */ /* 0x000fc80007ffe0ff */
[----:B------:R-:W-:Y:S01]  /*05c0*/  ISETP.NE.AND P0, PT, R12, RZ, PT ;  /* 0x000000ff0c00720c */ /* 0x000fe20003f05270 */
[----:B------:R-:W-:Y:S01]  /*05d0*/  UIADD3 UR4, UPT, UPT, UR4, 0x8, URZ ;  /* 0x0000000804047890 */ /* 0x000fe2000fffe0ff */
[----:B---3--:R-:W-:-:S07]  /*05e0*/  DFMA R4, R4, R18, R14 ;  /* 0x000000120404722b */ /* 0x008fce000000000e */
[----:B------:R2:W-:Y:S04]  /*05f0*/  STG.E.64 desc[UR6][R2.64], R4 ;  /* 0x0000000402007986 */ /* 0x0005e8000c101b06 */
[----:B------:R-:W-:Y:S05]  /*0600*/  @P0 BRA `(.L_x_18) ;  /* 0xfffffffc003c0947 */ /* 0x000fea000383ffff */
.L_x_17:
[----:B------:R-:W-:Y:S05]  /*0610*/  @!P2 BRA `(.L_x_16) ;  /* 0x0000000000f0a947 */ /* 0x000fea0003800000 */
[----:B------:R-:W-:Y:S02]  /*0620*/  ISETP.GE.U32.AND P0, PT, R13, 0x4, PT ;  /* 0x000000040d00780c */ /* 0x000fe40003f06070 */
[----:B--2---:R-:W-:-:S04]  /*0630*/  LOP3.LUT R20, R0, 0x3, RZ, 0xc0, !PT ;  /* 0x0000000300147812 */ /* 0x004fc800078ec0ff */
[----:B------:R-:W-:-:S07]  /*0640*/  ISETP.NE.AND P1, PT, R20, RZ, PT ;  /* 0x000000ff1400720c */ /* 0x000fce0003f25270 */
[----:B------:R-:W-:Y:S06]  /*0650*/  @!P0 BRA `(.L_x_19) ;  /* 0x0000000000688947 */ /* 0x000fec0003800000 */
[----:B------:R-:W0:Y:S01]  /*0660*/  LDC.64 R10, c[0x0][0x380] ;  /* 0x0000e000ff0a7b82 */ /* 0x000e220000000a00 */
[----:B------:R-:W-:Y:S02]  /*0670*/  IMAD R13, R9, R0, R8 ;  /* 0x00000000090d7224 */ /* 0x000fe400078e0208 */
[----:B------:R-:W-:-:S05]  /*0680*/  IMAD R17, R8, R7, R6 ;  /* 0x0000000708117224 */ /* 0x000fca00078e0206 */
        /* <DEDUP_REMOVED lines=20> */
[----:B------:R-:W-:Y:S01]  /*07d0*/  IADD3 R8, PT, PT, R8, 0x4, RZ ;  /* 0x0000000408087810 */ /* 0x000fe20007ffe0ff */
[----:B--2---:R-:W-:-:S07]  /*07e0*/  DFMA R4, R4, R14, R24 ;  /* 0x0000000e0404722b */ /* 0x004fce0000000018 */
[----:B------:R0:W-:Y:S04]  /*07f0*/  STG.E.64 desc[UR6][R2.64], R4 ;  /* 0x0000000402007986 */ /* 0x0001e8000c101b06 */
.L_x_19:
[----:B------:R-:W-:Y:S05]  /*0800*/  @!P1 BRA `(.L_x_16) ;  /* 0x0000000000749947 */ /* 0x000fea0003800000 */
[----:B------:R-:W1:Y:S01]  /*0810*/  LDC.64 R10, c[0x0][0x380] ;  /* 0x0000e000ff0a7b82 */ /* 0x000e620000000a00 */
[----:B------:R-:W-:-:S07]  /*0820*/  ISETP.NE.AND P0, PT, R20, 0x1, PT ;  /* 0x000000011400780c */ /* 0x000fce0003f05270 */
[----:B0-----:R-:W0:Y:S06]  /*0830*/  LDC.64 R12, c[0x0][0x388] ;  /* 0x0000e200ff0c7b82 */ /* 0x001e2c0000000a00 */
[----:B------:R-:W-:Y:S02]  /*0840*/  @P0 IMAD R21, R9, R0, R8 ;  /* 0x0000000009150224 */ /* 0x000fe400078e0208 */
[----:B------:R-:W-:Y:S01]  /*0850*/  @P0 IMAD R23, R8, R7, R6 ;  /* 0x0000000708170224 */ /* 0x000fe200078e0206 */
[----:B------:R-:W2:Y:S01]  /*0860*/  LDC.64 R16, c[0x0][0x380] ;  /* 0x0000e000ff107b82 */ /* 0x000ea20000000a00 */
[----:B-1----:R-:W-:-:S05]  /*0870*/  @P0 IMAD.WIDE R20, R21, 0x8, R10 ;  /* 0x0000000815140825 */ /* 0x002fca00078e020a */
[----:B------:R-:W3:Y:S01]  /*0880*/  @P0 LDG.E.64 R10, desc[UR6][R20.64] ;  /* 0x00000006140a0981 */ /* 0x000ee2000c1e1b00 */
[----:B0-----:R-:W-:-:S05]  /*0890*/  @P0 IMAD.WIDE R22, R23, 0x8, R12 ;  /* 0x0000000817160825 */ /* 0x001fca00078e020c */
[----:B------:R-:W3:Y:S01]  /*08a0*/  @P0 LDG.E.64 R12, desc[UR6][R22.64] ;  /* 0x00000006160c0981 */ /* 0x000ee2000c1e1b00 */
[----:B------:R-:W-:Y:S01]  /*08b0*/  @P0 IMAD.WIDE R18, R7, 0x8, R22 ;  /* 0x0000000807120825 */ /* 0x000fe200078e0216 */
[----:B------:R-:W-:-:S04]  /*08c0*/  LOP3.LUT R24, R0, 0x1, RZ, 0xc0, !PT ;  /* 0x0000000100187812 */ /* 0x000fc800078ec0ff */
[----:B------:R-:W-:Y:S01]  /*08d0*/  ISETP.NE.U32.AND P1, PT, R24, 0x1, PT ;  /* 0x000000011800780c */ /* 0x000fe20003f25070 */
[----:B---3--:R-:W-:Y:S01]  /*08e0*/  @P0 DFMA R10, R10, R12, R4 ;  /* 0x0000000c0a0a022b */ /* 0x008fe20000000004 */
[----:B------:R-:W0:Y:S06]  /*08f0*/  LDC.64 R12, c[0x0][0x388] ;  /* 0x0000e200ff0c7b82 */ /* 0x000e2c0000000a00 */
[----:B------:R-:W-:Y:S04]  /*0900*/  @P0 STG.E.64 desc[UR6][R2.64], R10 ;  /* 0x0000000a02000986 */ /* 0x000fe8000c101b06 */
[----:B------:R-:W3:Y:S04]  /*0910*/  @P0 LDG.E.64 R14, desc[UR6][R20.64+0x8] ;  /* 0x00000806140e0981 */ /* 0x000ee8000c1e1b00 */
[----:B------:R-:W3:Y:S01]  /*0920*/  @P0 LDG.E.64 R18, desc[UR6][R18.64] ;  /* 0x0000000612120981 */ /* 0x000ee2000c1e1b00 */
[----:B------:R-:W-:-:S05]  /*0930*/  @P0 IADD3 R8, PT, PT, R8, 0x2, RZ ;  /* 0x0000000208080810 */ /* 0x000fca0007ffe0ff */
[----:B------:R-:W-:Y:S02]  /*0940*/  @!P1 IMAD R9, R9, R0, R8 ;  /* 0x0000000009099224 */ /* 0x000fe400078e0208 */
[----:B------:R-:W-:Y:S02]  /*0950*/  @!P1 IMAD R7, R8, R7, R6 ;  /* 0x0000000708079224 */ /* 0x000fe400078e0206 */
[----:B--2---:R-:W-:-:S04]  /*0960*/  @!P1 IMAD.WIDE R16, R9, 0x8, R16 ;  /* 0x0000000809109825 */ /* 0x004fc800078e0210 */
[----:B0-----:R-:W-:Y:S01]  /*0970*/  @!P1 IMAD.WIDE R12, R7, 0x8, R12 ;  /* 0x00000008070c9825 */ /* 0x001fe200078e020c */
[----:B---3--:R-:W-:-:S07]  /*0980*/  @P0 DFMA R4, R14, R18, R10 ;  /* 0x000000120e04022b */ /* 0x008fce000000000a */
[----:B------:R0:W-:Y:S04]  /*0990*/  @P0 STG.E.64 desc[UR6][R2.64], R4 ;  /* 0x0000000402000986 */ /* 0x0001e8000c101b06 */
[----:B------:R-:W0:Y:S04]  /*09a0*/  @!P1 LDG.E.64 R16, desc[UR6][R16.64] ;  /* 0x0000000610109981 */ /* 0x000e28000c1e1b00 */
[----:B------:R-:W0:Y:S02]  /*09b0*/  @!P1 LDG.E.64 R12, desc[UR6][R12.64] ;  /* 0x000000060c0c9981 */ /* 0x000e24000c1e1b00 */
[----:B0-----:R-:W-:-:S07]  /*09c0*/  @!P1 DFMA R4, R16, R12, R4 ;  /* 0x0000000c1004922b */ /* 0x001fce0000000004 */
[----:B------:R1:W-:Y:S04]  /*09d0*/  @!P1 STG.E.64 desc[UR6][R2.64], R4 ;  /* 0x0000000402009986 */ /* 0x0003e8000c101b06 */
.L_x_16:
[----:B------:R-:W3:Y:S02]  /*09e0*/  LDC.64 R8, c[0x0][0x390] ;  /* 0x0000e400ff087b82 */ /* 0x000ee40000000a00 */
[----:B---3--:R-:W-:-:S06]  /*09f0*/  IMAD.WIDE R6, R6, 0x8, R8 ;  /* 0x0000000806067825 */ /* 0x008fcc00078e0208 */
[----:B------:R-:W0:Y:S02]  /*0a00*/  LDG.E.64 R6, desc[UR6][R6.64] ;  /* 0x0000000606067981 */ /* 0x000e24000c1e1b00 */
[----:B012---:R-:W-:-:S07]  /*0a10*/  DADD R4, R6, R4 ;  /* 0x0000000006047229 */ /* 0x007fce0000000004 */
[----:B------:R-:W-:Y:S01]  /*0a20*/  STG.E.64 desc[UR6][R2.64], R4 ;  /* 0x0000000402007986 */ /* 0x000fe2000c101b06 */
[----:B------:R-:W-:Y:S05]  /*0a30*/  EXIT ;  /* 0x000000000000794d */ /* 0x000fea0003800000 */
.L_x_20:
        /* <DEDUP_REMOVED lines=12> */
.L_x_24:


//--------------------- .nv.shared.reserved.0     --------------------------
	.section	.nv.shared.reserved.0,"aw",@nobits
	.weak		__nv_reservedSMEM_offset_0_alias
	.size		__nv_reservedSMEM_offset_0_alias, 0, 64
	.other		__nv_reservedSMEM_offset_0_alias,@"STO_CUDA_RESERVED_SHARED STV_DEFAULT"
__nv_reservedSMEM_offset_0_alias:
	.zero		0
	.zero		64


//--------------------- .nv.constant0._Z12BiasesKernelPKdiiiPd --------------------------
	.section	.nv.constant0._Z12BiasesKernelPKdiiiPd,"a",@progbits
	.sectionflags	@""
	.align	4
.nv.constant0._Z12BiasesKernelPKdiiiPd:
	.zero		928


//--------------------- .nv.constant0._Z13WeightsKernelPKdS0_iiiPd --------------------------
	.section	.nv.constant0._Z13WeightsKernelPKdS0_iiiPd,"a",@progbits
	.sectionflags	@""
	.align	4
.nv.constant0._Z13WeightsKernelPKdS0_iiiPd:
	.zero		936


//--------------------- .nv.constant0._Z11InputKernelPKdS0_iiiPd --------------------------
	.section	.nv.constant0._Z11InputKernelPKdS0_iiiPd,"a",@progbits
	.sectionflags	@""
	.align	4
.nv.constant0._Z11InputKernelPKdS0_iiiPd:
	.zero		936


//--------------------- .nv.constant0._Z11DenseKernelPKdS0_S0_iiiPd --------------------------
	.section	.nv.constant0._Z11DenseKernelPKdS0_S0_iiiPd,"a",@progbits
	.sectionflags	@""
	.align	4
.nv.constant0._Z11DenseKernelPKdS0_S0_iiiPd:
	.zero		944


//--------------------- SYMBOLS --------------------------

	.type		.nv.reservedSmem.offset0,@object
	.size		.nv.reservedSmem.offset0,0x4
